//
// Generated by NVIDIA NVVM Compiler
//
// Compiler Build ID: CL-36424714
// Cuda compilation tools, release 13.0, V13.0.88
// Based on NVVM 20.0.0
//

.version 9.0
.target sm_100
.address_size 64

	// .globl	_Z8add_gpu1iPfS_
.extern .func  (.param .b32 func_retval0) vprintf
(
	.param .b64 vprintf_param_0,
	.param .b64 vprintf_param_1
)
;
.global .align 1 .b8 $str[81] = {116, 73, 100, 58, 32, 40, 37, 100, 41, 32, 32, 32, 32, 32, 32, 32, 32, 32, 98, 108, 111, 99, 107, 73, 100, 115, 58, 32, 40, 37, 100, 41, 32, 32, 32, 32, 32, 32, 32, 32, 32, 98, 108, 111, 99, 107, 68, 105, 109, 115, 58, 32, 40, 37, 100, 41, 32, 32, 32, 32, 32, 32, 32, 32, 32, 103, 114, 105, 100, 68, 105, 109, 115, 58, 32, 40, 37, 100, 41, 10};

.visible .entry _Z8add_gpu1iPfS_(
	.param .u32 _Z8add_gpu1iPfS__param_0,
	.param .u64 .ptr .align 1 _Z8add_gpu1iPfS__param_1,
	.param .u64 .ptr .align 1 _Z8add_gpu1iPfS__param_2
)
{
	.reg .pred 	%p<10>;
	.reg .b32 	%r<23>;
	.reg .b32 	%f<88>;
	.reg .b64 	%rd<28>;

	ld.param.u32 	%r16, [_Z8add_gpu1iPfS__param_0];
	ld.param.u64 	%rd15, [_Z8add_gpu1iPfS__param_1];
	ld.param.u64 	%rd16, [_Z8add_gpu1iPfS__param_2];
	cvta.to.global.u64 	%rd1, %rd15;
	cvta.to.global.u64 	%rd2, %rd16;
	setp.lt.s32 	%p1, %r16, 1;
	@%p1 bra 	$L__BB0_13;
	and.b32  	%r1, %r16, 15;
	setp.lt.u32 	%p2, %r16, 16;
	mov.b32 	%r20, 0;
	@%p2 bra 	$L__BB0_4;
	and.b32  	%r20, %r16, 2147483632;
	neg.s32 	%r18, %r20;
	add.s64 	%rd25, %rd2, 32;
	add.s64 	%rd24, %rd1, 32;
$L__BB0_3:
	.pragma "nounroll";
	ld.global.f32 	%f1, [%rd25+-32];
	ld.global.f32 	%f2, [%rd24+-32];
	add.f32 	%f3, %f1, %f2;
	st.global.f32 	[%rd25+-32], %f3;
	ld.global.f32 	%f4, [%rd25+-28];
	ld.global.f32 	%f5, [%rd24+-28];
	add.f32 	%f6, %f4, %f5;
	st.global.f32 	[%rd25+-28], %f6;
	ld.global.f32 	%f7, [%rd25+-24];
	ld.global.f32 	%f8, [%rd24+-24];
	add.f32 	%f9, %f7, %f8;
	st.global.f32 	[%rd25+-24], %f9;
	ld.global.f32 	%f10, [%rd25+-20];
	ld.global.f32 	%f11, [%rd24+-20];
	add.f32 	%f12, %f10, %f11;
	st.global.f32 	[%rd25+-20], %f12;
	ld.global.f32 	%f13, [%rd25+-16];
	ld.global.f32 	%f14, [%rd24+-16];
	add.f32 	%f15, %f13, %f14;
	st.global.f32 	[%rd25+-16], %f15;
	ld.global.f32 	%f16, [%rd25+-12];
	ld.global.f32 	%f17, [%rd24+-12];
	add.f32 	%f18, %f16, %f17;
	st.global.f32 	[%rd25+-12], %f18;
	ld.global.f32 	%f19, [%rd25+-8];
	ld.global.f32 	%f20, [%rd24+-8];
	add.f32 	%f21, %f19, %f20;
	st.global.f32 	[%rd25+-8], %f21;
	ld.global.f32 	%f22, [%rd25+-4];
	ld.global.f32 	%f23, [%rd24+-4];
	add.f32 	%f24, %f22, %f23;
	st.global.f32 	[%rd25+-4], %f24;
	ld.global.f32 	%f25, [%rd25];
	ld.global.f32 	%f26, [%rd24];
	add.f32 	%f27, %f25, %f26;
	st.global.f32 	[%rd25], %f27;
	ld.global.f32 	%f28, [%rd25+4];
	ld.global.f32 	%f29, [%rd24+4];
	add.f32 	%f30, %f28, %f29;
	st.global.f32 	[%rd25+4], %f30;
	ld.global.f32 	%f31, [%rd25+8];
	ld.global.f32 	%f32, [%rd24+8];
	add.f32 	%f33, %f31, %f32;
	st.global.f32 	[%rd25+8], %f33;
	ld.global.f32 	%f34, [%rd25+12];
	ld.global.f32 	%f35, [%rd24+12];
	add.f32 	%f36, %f34, %f35;
	st.global.f32 	[%rd25+12], %f36;
	ld.global.f32 	%f37, [%rd25+16];
	ld.global.f32 	%f38, [%rd24+16];
	add.f32 	%f39, %f37, %f38;
	st.global.f32 	[%rd25+16], %f39;
	ld.global.f32 	%f40, [%rd25+20];
	ld.global.f32 	%f41, [%rd24+20];
	add.f32 	%f42, %f40, %f41;
	st.global.f32 	[%rd25+20], %f42;
	ld.global.f32 	%f43, [%rd25+24];
	ld.global.f32 	%f44, [%rd24+24];
	add.f32 	%f45, %f43, %f44;
	st.global.f32 	[%rd25+24], %f45;
	ld.global.f32 	%f46, [%rd25+28];
	ld.global.f32 	%f47, [%rd24+28];
	add.f32 	%f48, %f46, %f47;
	st.global.f32 	[%rd25+28], %f48;
	add.s32 	%r18, %r18, 16;
	add.s64 	%rd25, %rd25, 64;
	add.s64 	%rd24, %rd24, 64;
	setp.ne.s32 	%p3, %r18, 0;
	@%p3 bra 	$L__BB0_3;
$L__BB0_4:
	setp.eq.s32 	%p4, %r1, 0;
	@%p4 bra 	$L__BB0_13;
	and.b32  	%r7, %r16, 7;
	setp.lt.u32 	%p5, %r1, 8;
	@%p5 bra 	$L__BB0_7;
	mul.wide.u32 	%rd17, %r20, 4;
	add.s64 	%rd18, %rd2, %rd17;
	ld.global.f32 	%f49, [%rd18];
	add.s64 	%rd19, %rd1, %rd17;
	ld.global.f32 	%f50, [%rd19];
	add.f32 	%f51, %f49, %f50;
	st.global.f32 	[%rd18], %f51;
	ld.global.f32 	%f52, [%rd18+4];
	ld.global.f32 	%f53, [%rd19+4];
	add.f32 	%f54, %f52, %f53;
	st.global.f32 	[%rd18+4], %f54;
	ld.global.f32 	%f55, [%rd18+8];
	ld.global.f32 	%f56, [%rd19+8];
	add.f32 	%f57, %f55, %f56;
	st.global.f32 	[%rd18+8], %f57;
	ld.global.f32 	%f58, [%rd18+12];
	ld.global.f32 	%f59, [%rd19+12];
	add.f32 	%f60, %f58, %f59;
	st.global.f32 	[%rd18+12], %f60;
	ld.global.f32 	%f61, [%rd18+16];
	ld.global.f32 	%f62, [%rd19+16];
	add.f32 	%f63, %f61, %f62;
	st.global.f32 	[%rd18+16], %f63;
	ld.global.f32 	%f64, [%rd18+20];
	ld.global.f32 	%f65, [%rd19+20];
	add.f32 	%f66, %f64, %f65;
	st.global.f32 	[%rd18+20], %f66;
	ld.global.f32 	%f67, [%rd18+24];
	ld.global.f32 	%f68, [%rd19+24];
	add.f32 	%f69, %f67, %f68;
	st.global.f32 	[%rd18+24], %f69;
	ld.global.f32 	%f70, [%rd18+28];
	ld.global.f32 	%f71, [%rd19+28];
	add.f32 	%f72, %f70, %f71;
	st.global.f32 	[%rd18+28], %f72;
	add.s32 	%r20, %r20, 8;
$L__BB0_7:
	setp.eq.s32 	%p6, %r7, 0;
	@%p6 bra 	$L__BB0_13;
	and.b32  	%r10, %r16, 3;
	setp.lt.u32 	%p7, %r7, 4;
	@%p7 bra 	$L__BB0_10;
	mul.wide.u32 	%rd20, %r20, 4;
	add.s64 	%rd21, %rd2, %rd20;
	ld.global.f32 	%f73, [%rd21];
	add.s64 	%rd22, %rd1, %rd20;
	ld.global.f32 	%f74, [%rd22];
	add.f32 	%f75, %f73, %f74;
	st.global.f32 	[%rd21], %f75;
	ld.global.f32 	%f76, [%rd21+4];
	ld.global.f32 	%f77, [%rd22+4];
	add.f32 	%f78, %f76, %f77;
	st.global.f32 	[%rd21+4], %f78;
	ld.global.f32 	%f79, [%rd21+8];
	ld.global.f32 	%f80, [%rd22+8];
	add.f32 	%f81, %f79, %f80;
	st.global.f32 	[%rd21+8], %f81;
	ld.global.f32 	%f82, [%rd21+12];
	ld.global.f32 	%f83, [%rd22+12];
	add.f32 	%f84, %f82, %f83;
	st.global.f32 	[%rd21+12], %f84;
	add.s32 	%r20, %r20, 4;
$L__BB0_10:
	setp.eq.s32 	%p8, %r10, 0;
	@%p8 bra 	$L__BB0_13;
	mul.wide.u32 	%rd23, %r20, 4;
	add.s64 	%rd27, %rd1, %rd23;
	add.s64 	%rd26, %rd2, %rd23;
	neg.s32 	%r22, %r10;
$L__BB0_12:
	.pragma "nounroll";
	ld.global.f32 	%f85, [%rd26];
	ld.global.f32 	%f86, [%rd27];
	add.f32 	%f87, %f85, %f86;
	st.global.f32 	[%rd26], %f87;
	add.s64 	%rd27, %rd27, 4;
	add.s64 	%rd26, %rd26, 4;
	add.s32 	%r22, %r22, 1;
	setp.ne.s32 	%p9, %r22, 0;
	@%p9 bra 	$L__BB0_12;
$L__BB0_13:
	ret;

}
	// .globl	_Z9add_gpu2aiPfS_
.visible .entry _Z9add_gpu2aiPfS_(
	.param .u32 _Z9add_gpu2aiPfS__param_0,
	.param .u64 .ptr .align 1 _Z9add_gpu2aiPfS__param_1,
	.param .u64 .ptr .align 1 _Z9add_gpu2aiPfS__param_2
)
{
	.local .align 16 .b8 	__local_depot1[16];
	.reg .b64 	%SP;
	.reg .b64 	%SPL;
	.reg .pred 	%p<7>;
	.reg .b32 	%r<31>;
	.reg .b32 	%f<16>;
	.reg .b64 	%rd<28>;

	mov.u64 	%SPL, __local_depot1;
	cvta.local.u64 	%SP, %SPL;
	ld.param.u32 	%r11, [_Z9add_gpu2aiPfS__param_0];
	ld.param.u64 	%rd7, [_Z9add_gpu2aiPfS__param_1];
	ld.param.u64 	%rd8, [_Z9add_gpu2aiPfS__param_2];
	cvta.to.global.u64 	%rd1, %rd7;
	cvta.to.global.u64 	%rd2, %rd8;
	add.u64 	%rd9, %SP, 0;
	add.u64 	%rd10, %SPL, 0;
	mov.u32 	%r30, %tid.x;
	mov.u32 	%r2, %ntid.x;
	mov.u32 	%r12, %ctaid.x;
	mov.u32 	%r13, %nctaid.x;
	st.local.v4.u32 	[%rd10], {%r30, %r12, %r2, %r13};
	mov.u64 	%rd11, $str;
	cvta.global.u64 	%rd12, %rd11;
	{ // callseq 0, 0
	.param .b64 param0;
	st.param.b64 	[param0], %rd12;
	.param .b64 param1;
	st.param.b64 	[param1], %rd9;
	.param .b32 retval0;
	call.uni (retval0), 
	vprintf, 
	(
	param0, 
	param1
	);
	ld.param.b32 	%r14, [retval0];
	} // callseq 0
	setp.ge.s32 	%p1, %r30, %r11;
	@%p1 bra 	$L__BB1_6;
	add.s32 	%r16, %r30, %r2;
	max.u32 	%r17, %r11, %r16;
	setp.lt.u32 	%p2, %r16, %r11;
	selp.u32 	%r18, 1, 0, %p2;
	add.s32 	%r19, %r16, %r18;
	sub.s32 	%r20, %r17, %r19;
	div.u32 	%r21, %r20, %r2;
	add.s32 	%r3, %r21, %r18;
	and.b32  	%r22, %r3, 3;
	setp.eq.s32 	%p3, %r22, 3;
	@%p3 bra 	$L__BB1_4;
	add.s32 	%r23, %r3, 1;
	and.b32  	%r24, %r23, 3;
	mul.wide.u32 	%rd27, %r30, 4;
	mul.wide.u32 	%rd4, %r2, 4;
	neg.s32 	%r28, %r24;
	mad.lo.s32 	%r30, %r2, %r24, %r30;
$L__BB1_3:
	.pragma "nounroll";
	add.s64 	%rd13, %rd2, %rd27;
	ld.global.f32 	%f1, [%rd13];
	add.s64 	%rd14, %rd1, %rd27;
	ld.global.f32 	%f2, [%rd14];
	add.f32 	%f3, %f1, %f2;
	st.global.f32 	[%rd13], %f3;
	add.s64 	%rd27, %rd27, %rd4;
	add.s32 	%r28, %r28, 1;
	setp.ne.s32 	%p4, %r28, 0;
	@%p4 bra 	$L__BB1_3;
$L__BB1_4:
	setp.lt.u32 	%p5, %r3, 3;
	@%p5 bra 	$L__BB1_6;
$L__BB1_5:
	mul.wide.u32 	%rd15, %r30, 4;
	add.s64 	%rd16, %rd2, %rd15;
	ld.global.f32 	%f4, [%rd16];
	add.s64 	%rd17, %rd1, %rd15;
	ld.global.f32 	%f5, [%rd17];
	add.f32 	%f6, %f4, %f5;
	st.global.f32 	[%rd16], %f6;
	add.s32 	%r25, %r30, %r2;
	mul.wide.u32 	%rd18, %r25, 4;
	add.s64 	%rd19, %rd2, %rd18;
	ld.global.f32 	%f7, [%rd19];
	add.s64 	%rd20, %rd1, %rd18;
	ld.global.f32 	%f8, [%rd20];
	add.f32 	%f9, %f7, %f8;
	st.global.f32 	[%rd19], %f9;
	add.s32 	%r26, %r25, %r2;
	mul.wide.u32 	%rd21, %r26, 4;
	add.s64 	%rd22, %rd2, %rd21;
	ld.global.f32 	%f10, [%rd22];
	add.s64 	%rd23, %rd1, %rd21;
	ld.global.f32 	%f11, [%rd23];
	add.f32 	%f12, %f10, %f11;
	st.global.f32 	[%rd22], %f12;
	add.s32 	%r27, %r26, %r2;
	mul.wide.u32 	%rd24, %r27, 4;
	add.s64 	%rd25, %rd2, %rd24;
	ld.global.f32 	%f13, [%rd25];
	add.s64 	%rd26, %rd1, %rd24;
	ld.global.f32 	%f14, [%rd26];
	add.f32 	%f15, %f13, %f14;
	st.global.f32 	[%rd25], %f15;
	add.s32 	%r30, %r27, %r2;
	setp.lt.s32 	%p6, %r30, %r11;
	@%p6 bra 	$L__BB1_5;
$L__BB1_6:
	ret;

}
	// .globl	_Z9add_gpu2biPfS_
.visible .entry _Z9add_gpu2biPfS_(
	.param .u32 _Z9add_gpu2biPfS__param_0,
	.param .u64 .ptr .align 1 _Z9add_gpu2biPfS__param_1,
	.param .u64 .ptr .align 1 _Z9add_gpu2biPfS__param_2
)
{
	.reg .pred 	%p<6>;
	.reg .b32 	%r<25>;
	.reg .b32 	%f<16>;
	.reg .b64 	%rd<13>;

	ld.param.u64 	%rd5, [_Z9add_gpu2biPfS__param_1];
	ld.param.u64 	%rd6, [_Z9add_gpu2biPfS__param_2];
	cvta.to.global.u64 	%rd1, %rd5;
	cvta.to.global.u64 	%rd2, %rd6;
	mov.u32 	%r1, %ctaid.x;
	mov.u32 	%r2, %ntid.x;
	mul.lo.s32 	%r22, %r1, %r2;
	add.s32 	%r4, %r2, 1;
	add.s32 	%r16, %r4, %r22;
	setp.ge.s32 	%p1, %r22, %r16;
	@%p1 bra 	$L__BB2_7;
	and.b32  	%r17, %r2, 3;
	setp.eq.s32 	%p2, %r17, 3;
	@%p2 bra 	$L__BB2_4;
	and.b32  	%r18, %r4, 3;
	neg.s32 	%r20, %r18;
$L__BB2_3:
	.pragma "nounroll";
	mul.wide.s32 	%rd7, %r22, 4;
	add.s64 	%rd8, %rd1, %rd7;
	add.s64 	%rd9, %rd2, %rd7;
	ld.global.f32 	%f1, [%rd9];
	ld.global.f32 	%f2, [%rd8];
	add.f32 	%f3, %f1, %f2;
	st.global.f32 	[%rd9], %f3;
	add.s32 	%r22, %r22, 1;
	add.s32 	%r20, %r20, 1;
	setp.ne.s32 	%p3, %r20, 0;
	@%p3 bra 	$L__BB2_3;
$L__BB2_4:
	setp.lt.u32 	%p4, %r2, 3;
	@%p4 bra 	$L__BB2_7;
	mad.lo.s32 	%r19, %r2, %r1, %r2;
	sub.s32 	%r23, %r22, %r19;
	add.s64 	%rd3, %rd2, 8;
	add.s64 	%rd4, %rd1, 8;
$L__BB2_6:
	mul.wide.s32 	%rd10, %r22, 4;
	add.s64 	%rd11, %rd3, %rd10;
	add.s64 	%rd12, %rd4, %rd10;
	ld.global.f32 	%f4, [%rd11+-8];
	ld.global.f32 	%f5, [%rd12+-8];
	add.f32 	%f6, %f4, %f5;
	st.global.f32 	[%rd11+-8], %f6;
	ld.global.f32 	%f7, [%rd11+-4];
	ld.global.f32 	%f8, [%rd12+-4];
	add.f32 	%f9, %f7, %f8;
	st.global.f32 	[%rd11+-4], %f9;
	ld.global.f32 	%f10, [%rd11];
	ld.global.f32 	%f11, [%rd12];
	add.f32 	%f12, %f10, %f11;
	st.global.f32 	[%rd11], %f12;
	ld.global.f32 	%f13, [%rd11+4];
	ld.global.f32 	%f14, [%rd12+4];
	add.f32 	%f15, %f13, %f14;
	st.global.f32 	[%rd11+4], %f15;
	add.s32 	%r22, %r22, 4;
	add.s32 	%r23, %r23, 4;
	setp.ne.s32 	%p5, %r23, 1;
	@%p5 bra 	$L__BB2_6;
$L__BB2_7:
	ret;

}


// ===== COMPILED SASS (sm_100) =====

	.target	sm_100

	.elftype	@"ET_EXEC"


//--------------------- .note.nv.tkinfo           --------------------------
	.section	.note.nv.tkinfo,"",@"SHT_NOTE"
	.sectionflags	@"SHF_NOTE_NV_TKINFO"
	.tkinfo
        /*0018*/ 	.word	0x00000002
        /*0030*/ 	.string	""
        /*0030*/ 	.string	"ptxas"
        /*0030*/ 	.string	"Cuda compilation tools, release 13.0, V13.0.88"
        /*0030*/ 	.string	"Build cuda_13.0.r13.0/compiler.36424714_0"
        /*0030*/ 	.string	"-arch sm_100 -m 64 "



//--------------------- .note.nv.cuinfo           --------------------------
	.section	.note.nv.cuinfo,"",@"SHT_NOTE"
	.sectionflags	@"SHF_NOTE_NV_CUINFO"
        /*0018*/ 	.short	0x0002
        /*001a*/ 	.short	0x0064
        /*001c*/ 	.short	0x0082
	.zero		2


//--------------------- .nv.info                  --------------------------
	.section	.nv.info,"",@"SHT_CUDA_INFO"
	.align	4


	//----- nvinfo : EIATTR_REGCOUNT
	.align		4
        /*0000*/ 	.byte	0x04, 0x2f
        /*0002*/ 	.short	(.L_2 - .L_1)
	.align		4
.L_1:
        /*0004*/ 	.word	index@(_Z8add_gpu1iPfS_)
        /*0008*/ 	.word	0x00000012


	//----- nvinfo : EIATTR_FRAME_SIZE
	.align		4
.L_2:
        /*000c*/ 	.byte	0x04, 0x11
        /*000e*/ 	.short	(.L_4 - .L_3)
	.align		4
.L_3:
        /*0010*/ 	.word	index@(_Z8add_gpu1iPfS_)
        /*0014*/ 	.word	0x00000000


	//----- nvinfo : EIATTR_REGCOUNT
	.align		4
.L_4:
        /*0018*/ 	.byte	0x04, 0x2f
        /*001a*/ 	.short	(.L_6 - .L_5)
	.align		4
.L_5:
        /*001c*/ 	.word	index@(_Z9add_gpu2aiPfS_)
        /*0020*/ 	.word	0x0000001c


	//----- nvinfo : EIATTR_FRAME_SIZE
	.align		4
.L_6:
        /*0024*/ 	.byte	0x04, 0x11
        /*0026*/ 	.short	(.L_8 - .L_7)
	.align		4
.L_7:
        /*0028*/ 	.word	index@(_Z9add_gpu2aiPfS_)
        /*002c*/ 	.word	0x00000010


	//----- nvinfo : EIATTR_REGCOUNT
	.align		4
.L_8:
        /*0030*/ 	.byte	0x04, 0x2f
        /*0032*/ 	.short	(.L_10 - .L_9)
	.align		4
.L_9:
        /*0034*/ 	.word	index@(_Z9add_gpu2biPfS_)
        /*0038*/ 	.word	0x0000001a


	//----- nvinfo : EIATTR_FRAME_SIZE
	.align		4
.L_10:
        /*003c*/ 	.byte	0x04, 0x11
        /*003e*/ 	.short	(.L_12 - .L_11)
	.align		4
.L_11:
        /*0040*/ 	.word	index@(_Z9add_gpu2biPfS_)
        /*0044*/ 	.word	0x00000000


	//----- nvinfo : EIATTR_MIN_STACK_SIZE
	.align		4
.L_12:
        /*0048*/ 	.byte	0x04, 0x12
        /*004a*/ 	.short	(.L_14 - .L_13)
	.align		4
.L_13:
        /*004c*/ 	.word	index@(_Z9add_gpu2biPfS_)
        /*0050*/ 	.word	0x00000000


	//----- nvinfo : EIATTR_MIN_STACK_SIZE
	.align		4
.L_14:
        /*0054*/ 	.byte	0x04, 0x12
        /*0056*/ 	.short	(.L_16 - .L_15)
	.align		4
.L_15:
        /*0058*/ 	.word	index@(_Z9add_gpu2aiPfS_)
        /*005c*/ 	.word	0x00000010


	//----- nvinfo : EIATTR_MIN_STACK_SIZE
	.align		4
.L_16:
        /*0060*/ 	.byte	0x04, 0x12
        /*0062*/ 	.short	(.L_18 - .L_17)
	.align		4
.L_17:
        /*0064*/ 	.word	index@(_Z8add_gpu1iPfS_)
        /*0068*/ 	.word	0x00000000
.L_18:


//--------------------- .nv.compat                --------------------------
	.section	.nv.compat,"",@"SHT_CUDA_COMPAT_INFO"
	.align	4
        /*0000*/ 	.byte	0x02, 0x09, 0x00, 0x00, 0x02, 0x02, 0x01, 0x00, 0x02, 0x05, 0x05, 0x00, 0x03, 0x07, 0x01, 0x01
        /*0010*/ 	.byte	0x02, 0x03, 0x00, 0x00, 0x02, 0x06, 0x01, 0x00, 0x04, 0x0b, 0x08, 0x00, 0x09, 0x00, 0x00, 0x00
        /*0020*/ 	.byte	0x00, 0x00, 0x00, 0x00


//--------------------- .nv.info._Z9add_gpu2biPfS_ --------------------------
	.section	.nv.info._Z9add_gpu2biPfS_,"",@"SHT_CUDA_INFO"
	.sectionflags	@""
	.align	4


	//----- nvinfo : EIATTR_CUDA_API_VERSION
	.align		4
        /*0000*/ 	.byte	0x04, 0x37
        /*0002*/ 	.short	(.L_20 - .L_19)
.L_19:
        /*0004*/ 	.word	0x00000082


	//----- nvinfo : EIATTR_KPARAM_INFO
	.align		4
.L_20:
        /*0008*/ 	.byte	0x04, 0x17
        /*000a*/ 	.short	(.L_22 - .L_21)
.L_21:
        /*000c*/ 	.word	0x00000000
        /*0010*/ 	.short	0x0002
        /*0012*/ 	.short	0x0010
        /*0014*/ 	.byte	0x00, 0xf5, 0x21, 0x00


	//----- nvinfo : EIATTR_KPARAM_INFO
	.align		4
.L_22:
        /*0018*/ 	.byte	0x04, 0x17
        /*001a*/ 	.short	(.L_24 - .L_23)
.L_23:
        /*001c*/ 	.word	0x00000000
        /*0020*/ 	.short	0x0001
        /*0022*/ 	.short	0x0008
        /*0024*/ 	.byte	0x00, 0xf5, 0x21, 0x00


	//----- nvinfo : EIATTR_KPARAM_INFO
	.align		4
.L_24:
        /*0028*/ 	.byte	0x04, 0x17
        /*002a*/ 	.short	(.L_26 - .L_25)
.L_25:
        /*002c*/ 	.word	0x00000000
        /*0030*/ 	.short	0x0000
        /*0032*/ 	.short	0x0000
        /*0034*/ 	.byte	0x00, 0xf0, 0x11, 0x00


	//----- nvinfo : EIATTR_SPARSE_MMA_MASK
	.align		4
.L_26:
        /*0038*/ 	.byte	0x03, 0x50
        /*003a*/ 	.short	0x0000


	//----- nvinfo : EIATTR_MAXREG_COUNT
	.align		4
        /*003c*/ 	.byte	0x03, 0x1b
        /*003e*/ 	.short	0x00ff


	//----- nvinfo : EIATTR_MERCURY_ISA_VERSION
	.align		4
        /*0040*/ 	.byte	0x03, 0x5f
        /*0042*/ 	.short	0x0101


	//----- nvinfo : EIATTR_VRC_CTA_INIT_COUNT
	.align		4
        /*0044*/ 	.byte	0x02, 0x4a
	.zero		1
	.zero		1


	//----- nvinfo : EIATTR_EXIT_INSTR_OFFSETS
	.align		4
        /*0048*/ 	.byte	0x04, 0x1c
        /*004a*/ 	.short	(.L_28 - .L_27)


	//   ....[0]....
.L_27:
        /*004c*/ 	.word	0x00000070


	//   ....[1]....
        /*0050*/ 	.word	0x000001b0


	//   ....[2]....
        /*0054*/ 	.word	0x00000a60


	//   ....[3]....
        /*0058*/ 	.word	0x00000bd0


	//----- nvinfo : EIATTR_CBANK_PARAM_SIZE
	.align		4
.L_28:
        /*005c*/ 	.byte	0x03, 0x19
        /*005e*/ 	.short	0x0018


	//----- nvinfo : EIATTR_PARAM_CBANK
	.align		4
        /*0060*/ 	.byte	0x04, 0x0a
        /*0062*/ 	.short	(.L_30 - .L_29)
	.align		4
.L_29:
        /*0064*/ 	.word	index@(.nv.constant0._Z9add_gpu2biPfS_)
        /*0068*/ 	.short	0x0380
        /*006a*/ 	.short	0x0018


	//----- nvinfo : EIATTR_SW_WAR
	.align		4
.L_30:
        /*006c*/ 	.byte	0x04, 0x36
        /*006e*/ 	.short	(.L_32 - .L_31)
.L_31:
        /*0070*/ 	.word	0x00000008
.L_32:


//--------------------- .nv.info._Z9add_gpu2aiPfS_ --------------------------
	.section	.nv.info._Z9add_gpu2aiPfS_,"",@"SHT_CUDA_INFO"
	.sectionflags	@""
	.align	4


	//----- nvinfo : EIATTR_CUDA_API_VERSION
	.align		4
        /*0000*/ 	.byte	0x04, 0x37
        /*0002*/ 	.short	(.L_34 - .L_33)
.L_33:
        /*0004*/ 	.word	0x00000082


	//----- nvinfo : EIATTR_KPARAM_INFO
	.align		4
.L_34:
        /*0008*/ 	.byte	0x04, 0x17
        /*000a*/ 	.short	(.L_36 - .L_35)
.L_35:
        /*000c*/ 	.word	0x00000000
        /*0010*/ 	.short	0x0002
        /*0012*/ 	.short	0x0010
        /*0014*/ 	.byte	0x00, 0xf5, 0x21, 0x00


	//----- nvinfo : EIATTR_KPARAM_INFO
	.align		4
.L_36:
        /*0018*/ 	.byte	0x04, 0x17
        /*001a*/ 	.short	(.L_38 - .L_37)
.L_37:
        /*001c*/ 	.word	0x00000000
        /*0020*/ 	.short	0x0001
        /*0022*/ 	.short	0x0008
        /*0024*/ 	.byte	0x00, 0xf5, 0x21, 0x00


	//----- nvinfo : EIATTR_KPARAM_INFO
	.align		4
.L_38:
        /*0028*/ 	.byte	0x04, 0x17
        /*002a*/ 	.short	(.L_40 - .L_39)
.L_39:
        /*002c*/ 	.word	0x00000000
        /*0030*/ 	.short	0x0000
        /*0032*/ 	.short	0x0000
        /*0034*/ 	.byte	0x00, 0xf0, 0x11, 0x00


	//----- nvinfo : EIATTR_SPARSE_MMA_MASK
	.align		4
.L_40:
        /*0038*/ 	.byte	0x03, 0x50
        /*003a*/ 	.short	0x0000


	//----- nvinfo : EIATTR_MAXREG_COUNT
	.align		4
        /*003c*/ 	.byte	0x03, 0x1b
        /*003e*/ 	.short	0x00ff


	//----- nvinfo : EIATTR_EXTERNS
	.align		4
        /*0040*/ 	.byte	0x04, 0x0f
        /*0042*/ 	.short	(.L_42 - .L_41)


	//   ....[0]....
	.align		4
.L_41:
        /*0044*/ 	.word	index@(vprintf)


	//----- nvinfo : EIATTR_MERCURY_ISA_VERSION
	.align		4
.L_42:
        /*0048*/ 	.byte	0x03, 0x5f
        /*004a*/ 	.short	0x0101


	//----- nvinfo : EIATTR_VRC_CTA_INIT_COUNT
	.align		4
        /*004c*/ 	.byte	0x02, 0x4a
	.zero		1
	.zero		1


	//----- nvinfo : EIATTR_SYSCALL_OFFSETS
	.align		4
        /*0050*/ 	.byte	0x04, 0x46
        /*0052*/ 	.short	(.L_44 - .L_43)


	//   ....[0]....
.L_43:
        /*0054*/ 	.word	0x00000130


	//----- nvinfo : EIATTR_EXIT_INSTR_OFFSETS
	.align		4
.L_44:
        /*0058*/ 	.byte	0x04, 0x1c
        /*005a*/ 	.short	(.L_46 - .L_45)


	//   ....[0]....
.L_45:
        /*005c*/ 	.word	0x00000160


	//   ....[1]....
        /*0060*/ 	.word	0x000004b0


	//   ....[2]....
        /*0064*/ 	.word	0x00000720


	//----- nvinfo : EIATTR_CRS_STACK_SIZE
	.align		4
.L_46:
        /*0068*/ 	.byte	0x04, 0x1e
        /*006a*/ 	.short	(.L_48 - .L_47)
.L_47:
        /*006c*/ 	.word	0x00000000


	//----- nvinfo : EIATTR_CBANK_PARAM_SIZE
	.align		4
.L_48:
        /*0070*/ 	.byte	0x03, 0x19
        /*0072*/ 	.short	0x0018


	//----- nvinfo : EIATTR_PARAM_CBANK
	.align		4
        /*0074*/ 	.byte	0x04, 0x0a
        /*0076*/ 	.short	(.L_50 - .L_49)
	.align		4
.L_49:
        /*0078*/ 	.word	index@(.nv.constant0._Z9add_gpu2aiPfS_)
        /*007c*/ 	.short	0x0380
        /*007e*/ 	.short	0x0018


	//----- nvinfo : EIATTR_SW_WAR
	.align		4
.L_50:
        /*0080*/ 	.byte	0x04, 0x36
        /*0082*/ 	.short	(.L_52 - .L_51)
.L_51:
        /*0084*/ 	.word	0x00000008
.L_52:


//--------------------- .nv.info._Z8add_gpu1iPfS_ --------------------------
	.section	.nv.info._Z8add_gpu1iPfS_,"",@"SHT_CUDA_INFO"
	.sectionflags	@""
	.align	4


	//----- nvinfo : EIATTR_CUDA_API_VERSION
	.align		4
        /*0000*/ 	.byte	0x04, 0x37
        /*0002*/ 	.short	(.L_54 - .L_53)
.L_53:
        /*0004*/ 	.word	0x00000082


	//----- nvinfo : EIATTR_KPARAM_INFO
	.align		4
.L_54:
        /*0008*/ 	.byte	0x04, 0x17
        /*000a*/ 	.short	(.L_56 - .L_55)
.L_55:
        /*000c*/ 	.word	0x00000000
        /*0010*/ 	.short	0x0002
        /*0012*/ 	.short	0x0010
        /*0014*/ 	.byte	0x00, 0xf5, 0x21, 0x00


	//----- nvinfo : EIATTR_KPARAM_INFO
	.align		4
.L_56:
        /*0018*/ 	.byte	0x04, 0x17
        /*001a*/ 	.short	(.L_58 - .L_57)
.L_57:
        /*001c*/ 	.word	0x00000000
        /*0020*/ 	.short	0x0001
        /*0022*/ 	.short	0x0008
        /*0024*/ 	.byte	0x00, 0xf5, 0x21, 0x00


	//----- nvinfo : EIATTR_KPARAM_INFO
	.align		4
.L_58:
        /*0028*/ 	.byte	0x04, 0x17
        /*002a*/ 	.short	(.L_60 - .L_59)
.L_59:
        /*002c*/ 	.word	0x00000000
        /*0030*/ 	.short	0x0000
        /*0032*/ 	.short	0x0000
        /*0034*/ 	.byte	0x00, 0xf0, 0x11, 0x00


	//----- nvinfo : EIATTR_SPARSE_MMA_MASK
	.align		4
.L_60:
        /*0038*/ 	.byte	0x03, 0x50
        /*003a*/ 	.short	0x0000


	//----- nvinfo : EIATTR_MAXREG_COUNT
	.align		4
        /*003c*/ 	.byte	0x03, 0x1b
        /*003e*/ 	.short	0x00ff


	//----- nvinfo : EIATTR_MERCURY_ISA_VERSION
	.align		4
        /*0040*/ 	.byte	0x03, 0x5f
        /*0042*/ 	.short	0x0101


	//----- nvinfo : EIATTR_VRC_CTA_INIT_COUNT
	.align		4
        /*0044*/ 	.byte	0x02, 0x4a
	.zero		1
	.zero		1


	//----- nvinfo : EIATTR_EXIT_INSTR_OFFSETS
	.align		4
        /*0048*/ 	.byte	0x04, 0x1c
        /*004a*/ 	.short	(.L_62 - .L_61)


	//   ....[0]....
.L_61:
        /*004c*/ 	.word	0x00000030


	//   ....[1]....
        /*0050*/ 	.word	0x00000610


	//   ....[2]....
        /*0054*/ 	.word	0x000008b0


	//   ....[3]....
        /*0058*/ 	.word	0x00000a50


	//   ....[4]....
        /*005c*/ 	.word	0x00000bd0


	//----- nvinfo : EIATTR_CBANK_PARAM_SIZE
	.align		4
.L_62:
        /*0060*/ 	.byte	0x03, 0x19
        /*0062*/ 	.short	0x0018


	//----- nvinfo : EIATTR_PARAM_CBANK
	.align		4
        /*0064*/ 	.byte	0x04, 0x0a
        /*0066*/ 	.short	(.L_64 - .L_63)
	.align		4
.L_63:
        /*0068*/ 	.word	index@(.nv.constant0._Z8add_gpu1iPfS_)
        /*006c*/ 	.short	0x0380
        /*006e*/ 	.short	0x0018


	//----- nvinfo : EIATTR_SW_WAR
	.align		4
.L_64:
        /*0070*/ 	.byte	0x04, 0x36
        /*0072*/ 	.short	(.L_66 - .L_65)
.L_65:
        /*0074*/ 	.word	0x00000008
.L_66:


//--------------------- .nv.callgraph             --------------------------
	.section	.nv.callgraph,"",@"SHT_CUDA_CALLGRAPH"
	.align	4
	.sectionentsize	8
	.align		4
        /*0000*/ 	.word	0x00000000
	.align		4
        /*0004*/ 	.word	0xffffffff
	.align		4
        /*0008*/ 	.word	index@(_Z9add_gpu2aiPfS_)
	.align		4
        /*000c*/ 	.word	index@(vprintf)
	.align		4
        /*0010*/ 	.word	0x00000000
	.align		4
        /*0014*/ 	.word	0xfffffffe
	.align		4
        /*0018*/ 	.word	0x00000000
	.align		4
        /*001c*/ 	.word	0xfffffffd
	.align		4
        /*0020*/ 	.word	0x00000000
	.align		4
        /*0024*/ 	.word	0xfffffffc


//--------------------- .nv.constant4             --------------------------
	.section	.nv.constant4,"a",@progbits
	.align	8
	.align		8
.nv.constant4:
        /*0000*/ 	.dword	$str
	.align		8
        /*0008*/ 	.dword	vprintf


//--------------------- .text._Z9add_gpu2biPfS_   --------------------------
	.section	.text._Z9add_gpu2biPfS_,"ax",@progbits
	.align	128
        .global         _Z9add_gpu2biPfS_
        .type           _Z9add_gpu2biPfS_,@function
        .size           _Z9add_gpu2biPfS_,(.L_x_19 - _Z9add_gpu2biPfS_)
        .other          _Z9add_gpu2biPfS_,@"STO_CUDA_ENTRY STV_DEFAULT"
_Z9add_gpu2biPfS_:
.text._Z9add_gpu2biPfS_:
[----:B------:R-:W-:Y:S08]  /*0000*/  LDC R1, c[0x0][0x37c] ;  /* 0x0000df00ff017b82 */ /* 0x000ff00000000800 */
[----:B------:R-:W0:Y:S08]  /*0010*/  S2UR UR6, SR_CTAID.X ;  /* 0x00000000000679c3 */ /* 0x000e300000002500 */
[----:B------:R-:W0:Y:S02]  /*0020*/  LDC R12, c[0x0][0x360] ;  /* 0x0000d800ff0c7b82 */ /* 0x000e240000000800 */
[C---:B0-----:R-:W-:Y:S01]  /*0030*/  IMAD R7, R12.reuse, UR6, RZ ;  /* 0x000000060c077c24 */ /* 0x041fe2000f8e02ff */
[----:B------:R-:W-:-:S04]  /*0040*/  IADD3 R0, PT, PT, R12, 0x1, RZ ;  /* 0x000000010c007810 */ /* 0x000fc80007ffe0ff */
[----:B------:R-:W-:-:S04]  /*0050*/  IADD3 R2, PT, PT, R7, R0, RZ ;  /* 0x0000000007027210 */ /* 0x000fc80007ffe0ff */
[----:B------:R-:W-:-:S13]  /*0060*/  ISETP.GE.AND P0, PT, R7, R2, PT ;  /* 0x000000020700720c */ /* 0x000fda0003f06270 */
[----:B------:R-:W-:Y:S05]  /*0070*/  @P0 EXIT ;  /* 0x000000000000094d */ /* 0x000fea0003800000 */
[C---:B------:R-:W-:Y:S01]  /*0080*/  LOP3.LUT R2, R12.reuse, 0x3, RZ, 0xc0, !PT ;  /* 0x000000030c027812 */ /* 0x040fe200078ec0ff */
[----:B------:R-:W0:Y:S01]  /*0090*/  LDCU.64 UR4, c[0x0][0x358] ;  /* 0x00006b00ff0477ac */ /* 0x000e220008000a00 */
[----:B------:R-:W-:Y:S02]  /*00a0*/  ISETP.GE.U32.AND P1, PT, R12, 0x3, PT ;  /* 0x000000030c00780c */ /* 0x000fe40003f26070 */
[----:B------:R-:W-:-:S13]  /*00b0*/  ISETP.NE.AND P0, PT, R2, 0x3, PT ;  /* 0x000000030200780c */ /* 0x000fda0003f05270 */
[----:B------:R-:W-:Y:S05]  /*00c0*/  @!P0 BRA `(.L_x_0) ;  /* 0x0000000000388947 */ /* 0x000fea0003800000 */
[----:B------:R-:W1:Y:S01]  /*00d0*/  LDC.64 R8, c[0x0][0x388] ;  /* 0x0000e200ff087b82 */ /* 0x000e620000000a00 */
[----:B------:R-:W-:-:S04]  /*00e0*/  LOP3.LUT R0, R0, 0x3, RZ, 0xc0, !PT ;  /* 0x0000000300007812 */ /* 0x000fc800078ec0ff */
[----:B------:R-:W-:-:S03]  /*00f0*/  IADD3 R0, PT, PT, -R0, RZ, RZ ;  /* 0x000000ff00007210 */ /* 0x000fc60007ffe1ff */
[----:B------:R-:W2:Y:S04]  /*0100*/  LDC.64 R10, c[0x0][0x390] ;  /* 0x0000e400ff0a7b82 */ /* 0x000ea80000000a00 */
.L_x_1:
[----:B-1----:R-:W-:-:S04]  /*0110*/  IMAD.WIDE R2, R7, 0x4, R8 ;  /* 0x0000000407027825 */ /* 0x002fc800078e0208 */
[C---:B--23--:R-:W-:Y:S02]  /*0120*/  IMAD.WIDE R4, R7.reuse, 0x4, R10 ;  /* 0x0000000407047825 */ /* 0x04cfe400078e020a */
[----:B0-----:R-:W2:Y:S04]  /*0130*/  LDG.E R3, desc[UR4][R2.64] ;  /* 0x0000000402037981 */ /* 0x001ea8000c1e1900 */
[----:B------:R-:W2:Y:S01]  /*0140*/  LDG.E R6, desc[UR4][R4.64] ;  /* 0x0000000404067981 */ /* 0x000ea2000c1e1900 */
[----:B------:R-:W-:Y:S02]  /*0150*/  IADD3 R0, PT, PT, R0, 0x1, RZ ;  /* 0x0000000100007810 */ /* 0x000fe40007ffe0ff */
[----:B------:R-:W-:Y:S02]  /*0160*/  IADD3 R7, PT, PT, R7, 0x1, RZ ;  /* 0x0000000107077810 */ /* 0x000fe40007ffe0ff */
[----:B------:R-:W-:Y:S01]  /*0170*/  ISETP.NE.AND P0, PT, R0, RZ, PT ;  /* 0x000000ff0000720c */ /* 0x000fe20003f05270 */
[----:B--2---:R-:W-:-:S05]  /*0180*/  FADD R13, R6, R3 ;  /* 0x00000003060d7221 */ /* 0x004fca0000000000 */
[----:B------:R3:W-:Y:S07]  /*0190*/  STG.E desc[UR4][R4.64], R13 ;  /* 0x0000000d04007986 */ /* 0x0007ee000c101904 */
[----:B------:R-:W-:Y:S05]  /*01a0*/  @P0 BRA `(.L_x_1) ;  /* 0xfffffffc00d80947 */ /* 0x000fea000383ffff */
.L_x_0:
[----:B0-----:R-:W-:Y:S05]  /*01b0*/  @!P1 EXIT ;  /* 0x000000000000994d */ /* 0x001fea0003800000 */
[----:B---3--:R-:W0:Y:S01]  /*01c0*/  LDC.64 R4, c[0x0][0x390] ;  /* 0x0000e400ff047b82 */ /* 0x008e220000000a00 */
[----:B------:R-:W-:-:S05]  /*01d0*/  IMAD R0, R12, UR6, R12 ;  /* 0x000000060c007c24 */ /* 0x000fca000f8e020c */
[----:B------:R-:W-:Y:S02]  /*01e0*/  IADD3 R0, PT, PT, R7, -R0, RZ ;  /* 0x8000000007007210 */ /* 0x000fe40007ffe0ff */
[----:B------:R-:W1:Y:S02]  /*01f0*/  LDC.64 R2, c[0x0][0x388] ;  /* 0x0000e200ff027b82 */ /* 0x000e640000000a00 */
[----:B------:R-:W-:Y:S02]  /*0200*/  ISETP.GE.AND P0, PT, R0, 0x1, PT ;  /* 0x000000010000780c */ /* 0x000fe40003f06270 */
[----:B0-----:R-:W-:-:S04]  /*0210*/  IADD3 R4, P1, PT, R4, 0x8, RZ ;  /* 0x0000000804047810 */ /* 0x001fc80007f3e0ff */
[----:B------:R-:W-:Y:S02]  /*0220*/  IADD3.X R5, PT, PT, RZ, R5, RZ, P1, !PT ;  /* 0x00000005ff057210 */ /* 0x000fe40000ffe4ff */
[----:B-1----:R-:W-:-:S04]  /*0230*/  IADD3 R2, P2, PT, R2, 0x8, RZ ;  /* 0x0000000802027810 */ /* 0x002fc80007f5e0ff */
[----:B------:R-:W-:Y:S01]  /*0240*/  IADD3.X R3, PT, PT, RZ, R3, RZ, P2, !PT ;  /* 0x00000003ff037210 */ /* 0x000fe200017fe4ff */
[----:B------:R-:W-:Y:S08]  /*0250*/  @P0 BRA `(.L_x_2) ;  /* 0x0000000800040947 */ /* 0x000ff00003800000 */
[----:B------:R-:W-:Y:S02]  /*0260*/  IADD3 R6, PT, PT, -R0, 0x1, RZ ;  /* 0x0000000100067810 */ /* 0x000fe40007ffe1ff */
[----:B------:R-:W-:Y:S02]  /*0270*/  PLOP3.LUT P0, PT, PT, PT, PT, 0x80, 0x8 ;  /* 0x000000000008781c */ /* 0x000fe40003f0f070 */
[----:B------:R-:W-:-:S13]  /*0280*/  ISETP.GT.AND P1, PT, R6, 0xc, PT ;  /* 0x0000000c0600780c */ /* 0x000fda0003f24270 */
[----:B------:R-:W-:Y:S05]  /*0290*/  @!P1 BRA `(.L_x_3) ;  /* 0x0000000400409947 */ /* 0x000fea0003800000 */
[----:B------:R-:W-:-:S13]  /*02a0*/  PLOP3.LUT P0, PT, PT, PT, PT, 0x8, 0x80 ;  /* 0x000000000080781c */ /* 0x000fda0003f0e170 */
.L_x_4:
[----:B0-----:R-:W-:-:S04]  /*02b0*/  IMAD.WIDE R8, R7, 0x4, R4 ;  /* 0x0000000407087825 */ /* 0x001fc800078e0204 */
[----:B------:R-:W-:Y:S01]  /*02c0*/  IMAD.WIDE R10, R7, 0x4, R2 ;  /* 0x00000004070a7825 */ /* 0x000fe200078e0202 */
[----:B------:R-:W2:Y:S04]  /*02d0*/  LDG.E R6, desc[UR4][R8.64+-0x8] ;  /* 0xfffff80408067981 */ /* 0x000ea8000c1e1900 */
[----:B------:R-:W2:Y:S02]  /*02e0*/  LDG.E R13, desc[UR4][R10.64+-0x8] ;  /* 0xfffff8040a0d7981 */ /* 0x000ea4000c1e1900 */
[----:B--2---:R-:W-:Y:S02]  /*02f0*/  FADD R13, R6, R13 ;  /* 0x0000000d060d7221 */ /* 0x004fe40000000000 */
[----:B------:R-:W2:Y:S04]  /*0300*/  LDG.E R6, desc[UR4][R8.64+-0x4] ;  /* 0xfffffc0408067981 */ /* 0x000ea8000c1e1900 */
[----:B------:R0:W-:Y:S04]  /*0310*/  STG.E desc[UR4][R8.64+-0x8], R13 ;  /* 0xfffff80d08007986 */ /* 0x0001e8000c101904 */
[----:B------:R-:W2:Y:S02]  /*0320*/  LDG.E R15, desc[UR4][R10.64+-0x4] ;  /* 0xfffffc040a0f7981 */ /* 0x000ea4000c1e1900 */
[----:B--2---:R-:W-:-:S02]  /*0330*/  FADD R17, R6, R15 ;  /* 0x0000000f06117221 */ /* 0x004fc40000000000 */
[----:B------:R-:W2:Y:S04]  /*0340*/  LDG.E R6, desc[UR4][R8.64] ;  /* 0x0000000408067981 */ /* 0x000ea8000c1e1900 */
[----:B------:R1:W-:Y:S04]  /*0350*/  STG.E desc[UR4][R8.64+-0x4], R17 ;  /* 0xfffffc1108007986 */ /* 0x0003e8000c101904 */
[----:B------:R-:W2:Y:S02]  /*0360*/  LDG.E R15, desc[UR4][R10.64] ;  /* 0x000000040a0f7981 */ /* 0x000ea4000c1e1900 */
[----:B--2---:R-:W-:-:S02]  /*0370*/  FADD R19, R6, R15 ;  /* 0x0000000f06137221 */ /* 0x004fc40000000000 */
[----:B------:R-:W2:Y:S04]  /*0380*/  LDG.E R6, desc[UR4][R8.64+0x4] ;  /* 0x0000040408067981 */ /* 0x000ea8000c1e1900 */
[----:B------:R3:W-:Y:S04]  /*0390*/  STG.E desc[UR4][R8.64], R19 ;  /* 0x0000001308007986 */ /* 0x0007e8000c101904 */
[----:B------:R-:W2:Y:S01]  /*03a0*/  LDG.E R15, desc[UR4][R10.64+0x4] ;  /* 0x000004040a0f7981 */ /* 0x000ea2000c1e1900 */
[----:B------:R-:W-:-:S05]  /*03b0*/  IADD3 R23, PT, PT, R7, 0x4, RZ ;  /* 0x0000000407177810 */ /* 0x000fca0007ffe0ff */
[----:B0-----:R-:W-:-:S04]  /*03c0*/  IMAD.WIDE R12, R23, 0x4, R4 ;  /* 0x00000004170c7825 */ /* 0x001fc800078e0204 */
[----:B--2---:R-:W-:Y:S01]  /*03d0*/  FADD R21, R6, R15 ;  /* 0x0000000f06157221 */ /* 0x004fe20000000000 */
[----:B------:R-:W-:-:S04]  /*03e0*/  IMAD.WIDE R14, R23, 0x4, R2 ;  /* 0x00000004170e7825 */ /* 0x000fc800078e0202 */
[----:B------:R0:W-:Y:S04]  /*03f0*/  STG.E desc[UR4][R8.64+0x4], R21 ;  /* 0x0000041508007986 */ /* 0x0001e8000c101904 */
[----:B------:R-:W2:Y:S04]  /*0400*/  LDG.E R6, desc[UR4][R12.64+-0x8] ;  /* 0xfffff8040c067981 */ /* 0x000ea8000c1e1900 */
[----:B-1----:R-:W2:Y:S02]  /*0410*/  LDG.E R17, desc[UR4][R14.64+-0x8] ;  /* 0xfffff8040e117981 */ /* 0x002ea4000c1e1900 */
[----:B--2---:R-:W-:-:S02]  /*0420*/  FADD R17, R6, R17 ;  /* 0x0000001106117221 */ /* 0x004fc40000000000 */
[----:B------:R-:W3:Y:S04]  /*0430*/  LDG.E R6, desc[UR4][R12.64+-0x4] ;  /* 0xfffffc040c067981 */ /* 0x000ee8000c1e1900 */
[----:B------:R1:W-:Y:S04]  /*0440*/  STG.E desc[UR4][R12.64+-0x8], R17 ;  /* 0xfffff8110c007986 */ /* 0x0003e8000c101904 */
[----:B------:R-:W3:Y:S02]  /*0450*/  LDG.E R11, desc[UR4][R14.64+-0x4] ;  /* 0xfffffc040e0b7981 */ /* 0x000ee4000c1e1900 */
[----:B---3--:R-:W-:-:S02]  /*0460*/  FADD R19, R6, R11 ;  /* 0x0000000b06137221 */ /* 0x008fc40000000000 */
[----:B------:R-:W0:Y:S04]  /*0470*/  LDG.E R6, desc[UR4][R12.64] ;  /* 0x000000040c067981 */ /* 0x000e28000c1e1900 */
[----:B------:R2:W-:Y:S04]  /*0480*/  STG.E desc[UR4][R12.64+-0x4], R19 ;  /* 0xfffffc130c007986 */ /* 0x0005e8000c101904 */
[----:B------:R-:W0:Y:S02]  /*0490*/  LDG.E R11, desc[UR4][R14.64] ;  /* 0x000000040e0b7981 */ /* 0x000e24000c1e1900 */
[----:B0-----:R-:W-:-:S02]  /*04a0*/  FADD R21, R6, R11 ;  /* 0x0000000b06157221 */ /* 0x001fc40000000000 */
[----:B------:R-:W1:Y:S04]  /*04b0*/  LDG.E R6, desc[UR4][R12.64+0x4] ;  /* 0x000004040c067981 */ /* 0x000e68000c1e1900 */
[----:B------:R0:W-:Y:S04]  /*04c0*/  STG.E desc[UR4][R12.64], R21 ;  /* 0x000000150c007986 */ /* 0x0001e8000c101904 */
[----:B------:R-:W1:Y:S01]  /*04d0*/  LDG.E R9, desc[UR4][R14.64+0x4] ;  /* 0x000004040e097981 */ /* 0x000e62000c1e1900 */
[----:B------:R-:W-:Y:S01]  /*04e0*/  IADD3 R11, PT, PT, R7, 0x8, RZ ;  /* 0x00000008070b7810 */ /* 0x000fe20007ffe0ff */
[----:B-1----:R-:W-:-:S04]  /*04f0*/  FADD R17, R6, R9 ;  /* 0x0000000906117221 */ /* 0x002fc80000000000 */
[----:B------:R-:W-:-:S04]  /*0500*/  IMAD.WIDE R8, R11, 0x4, R4 ;  /* 0x000000040b087825 */ /* 0x000fc800078e0204 */
[----:B------:R-:W-:Y:S01]  /*0510*/  IMAD.WIDE R10, R11, 0x4, R2 ;  /* 0x000000040b0a7825 */ /* 0x000fe200078e0202 */
[----:B------:R1:W-:Y:S04]  /*0520*/  STG.E desc[UR4][R12.64+0x4], R17 ;  /* 0x000004110c007986 */ /* 0x0003e8000c101904 */
[----:B------:R-:W3:Y:S04]  /*0530*/  LDG.E R6, desc[UR4][R8.64+-0x8] ;  /* 0xfffff80408067981 */ /* 0x000ee8000c1e1900 */
[----:B--2---:R-:W3:Y:S02]  /*0540*/  LDG.E R19, desc[UR4][R10.64+-0x8] ;  /* 0xfffff8040a137981 */ /* 0x004ee4000c1e1900 */
[----:B---3--:R-:W-:-:S02]  /*0550*/  FADD R19, R6, R19 ;  /* 0x0000001306137221 */ /* 0x008fc40000000000 */
[----:B------:R-:W0:Y:S04]  /*0560*/  LDG.E R6, desc[UR4][R8.64+-0x4] ;  /* 0xfffffc0408067981 */ /* 0x000e28000c1e1900 */
[----:B------:R2:W-:Y:S04]  /*0570*/  STG.E desc[UR4][R8.64+-0x8], R19 ;  /* 0xfffff81308007986 */ /* 0x0005e8000c101904 */
[----:B------:R-:W0:Y:S02]  /*0580*/  LDG.E R15, desc[UR4][R10.64+-0x4] ;  /* 0xfffffc040a0f7981 */ /* 0x000e24000c1e1900 */
[----:B0-----:R-:W-:-:S02]  /*0590*/  FADD R21, R6, R15 ;  /* 0x0000000f06157221 */ /* 0x001fc40000000000 */
[----:B------:R-:W1:Y:S04]  /*05a0*/  LDG.E R6, desc[UR4][R8.64] ;  /* 0x0000000408067981 */ /* 0x000e68000c1e1900 */
[----:B------:R0:W-:Y:S04]  /*05b0*/  STG.E desc[UR4][R8.64+-0x4], R21 ;  /* 0xfffffc1508007986 */ /* 0x0001e8000c101904 */
[----:B------:R-:W1:Y:S02]  /*05c0*/  LDG.E R15, desc[UR4][R10.64] ;  /* 0x000000040a0f7981 */ /* 0x000e64000c1e1900 */
[----:B-1----:R-:W-:-:S02]  /*05d0*/  FADD R17, R6, R15 ;  /* 0x0000000f06117221 */ /* 0x002fc40000000000 */
[----:B------:R-:W2:Y:S04]  /*05e0*/  LDG.E R6, desc[UR4][R8.64+0x4] ;  /* 0x0000040408067981 */ /* 0x000ea8000c1e1900 */
[----:B------:R1:W-:Y:S04]  /*05f0*/  STG.E desc[UR4][R8.64], R17 ;  /* 0x0000001108007986 */ /* 0x0003e8000c101904 */
[----:B------:R-:W2:Y:S01]  /*0600*/  LDG.E R13, desc[UR4][R10.64+0x4] ;  /* 0x000004040a0d7981 */ /* 0x000ea2000c1e1900 */
[----:B------:R-:W-:Y:S01]  /*0610*/  IADD3 R15, PT, PT, R7, 0xc, RZ ;  /* 0x0000000c070f7810 */ /* 0x000fe20007ffe0ff */
[----:B--2---:R-:W-:-:S04]  /*0620*/  FADD R19, R6, R13 ;  /* 0x0000000d06137221 */ /* 0x004fc80000000000 */
[----:B------:R-:W-:-:S04]  /*0630*/  IMAD.WIDE R12, R15, 0x4, R4 ;  /* 0x000000040f0c7825 */ /* 0x000fc800078e0204 */
[----:B------:R-:W-:Y:S01]  /*0640*/  IMAD.WIDE R14, R15, 0x4, R2 ;  /* 0x000000040f0e7825 */ /* 0x000fe200078e0202 */
[----:B------:R2:W-:Y:S04]  /*0650*/  STG.E desc[UR4][R8.64+0x4], R19 ;  /* 0x0000041308007986 */ /* 0x0005e8000c101904 */
[----:B------:R-:W3:Y:S04]  /*0660*/  LDG.E R6, desc[UR4][R12.64+-0x8] ;  /* 0xfffff8040c067981 */ /* 0x000ee8000c1e1900 */
[----:B0-----:R-:W3:Y:S02]  /*0670*/  LDG.E R21, desc[UR4][R14.64+-0x8] ;  /* 0xfffff8040e157981 */ /* 0x001ee4000c1e1900 */
[----:B---3--:R-:W-:-:S02]  /*0680*/  FADD R21, R6, R21 ;  /* 0x0000001506157221 */ /* 0x008fc40000000000 */
[----:B------:R-:W3:Y:S04]  /*0690*/  LDG.E R6, desc[UR4][R12.64+-0x4] ;  /* 0xfffffc040c067981 */ /* 0x000ee8000c1e1900 */
[----:B------:R0:W-:Y:S04]  /*06a0*/  STG.E desc[UR4][R12.64+-0x8], R21 ;  /* 0xfffff8150c007986 */ /* 0x0001e8000c101904 */
[----:B------:R-:W3:Y:S02]  /*06b0*/  LDG.E R11, desc[UR4][R14.64+-0x4] ;  /* 0xfffffc040e0b7981 */ /* 0x000ee4000c1e1900 */
[----:B---3--:R-:W-:-:S02]  /*06c0*/  FADD R11, R6, R11 ;  /* 0x0000000b060b7221 */ /* 0x008fc40000000000 */
[----:B------:R-:W3:Y:S04]  /*06d0*/  LDG.E R6, desc[UR4][R12.64] ;  /* 0x000000040c067981 */ /* 0x000ee8000c1e1900 */
[----:B------:R0:W-:Y:S04]  /*06e0*/  STG.E desc[UR4][R12.64+-0x4], R11 ;  /* 0xfffffc0b0c007986 */ /* 0x0001e8000c101904 */
[----:B-1----:R-:W3:Y:S01]  /*06f0*/  LDG.E R17, desc[UR4][R14.64] ;  /* 0x000000040e117981 */ /* 0x002ee2000c1e1900 */
[----:B------:R-:W-:Y:S01]  /*0700*/  IADD3 R0, PT, PT, R0, 0x10, RZ ;  /* 0x0000001000007810 */ /* 0x000fe20007ffe0ff */
[----:B---3--:R-:W-:-:S02]  /*0710*/  FADD R17, R6, R17 ;  /* 0x0000001106117221 */ /* 0x008fc40000000000 */
[----:B------:R-:W3:Y:S04]  /*0720*/  LDG.E R6, desc[UR4][R12.64+0x4] ;  /* 0x000004040c067981 */ /* 0x000ee8000c1e1900 */
[----:B------:R0:W-:Y:S04]  /*0730*/  STG.E desc[UR4][R12.64], R17 ;  /* 0x000000110c007986 */ /* 0x0001e8000c101904 */
[----:B--2---:R-:W3:Y:S01]  /*0740*/  LDG.E R9, desc[UR4][R14.64+0x4] ;  /* 0x000004040e097981 */ /* 0x004ee2000c1e1900 */
[----:B------:R-:W-:Y:S02]  /*0750*/  ISETP.GE.AND P1, PT, R0, -0xb, PT ;  /* 0xfffffff50000780c */ /* 0x000fe40003f26270 */
[----:B------:R-:W-:Y:S01]  /*0760*/  IADD3 R7, PT, PT, R7, 0x10, RZ ;  /* 0x0000001007077810 */ /* 0x000fe20007ffe0ff */
[----:B---3--:R-:W-:-:S05]  /*0770*/  FADD R9, R6, R9 ;  /* 0x0000000906097221 */ /* 0x008fca0000000000 */
[----:B------:R0:W-:Y:S05]  /*0780*/  STG.E desc[UR4][R12.64+0x4], R9 ;  /* 0x000004090c007986 */ /* 0x0001ea000c101904 */
[----:B------:R-:W-:Y:S05]  /*0790*/  @!P1 BRA `(.L_x_4) ;  /* 0xfffffff800c49947 */ /* 0x000fea000383ffff */
.L_x_3:
[----:B------:R-:W-:-:S04]  /*07a0*/  IADD3 R6, PT, PT, -R0, 0x1, RZ ;  /* 0x0000000100067810 */ /* 0x000fc80007ffe1ff */
[----:B------:R-:W-:-:S13]  /*07b0*/  ISETP.GT.AND P1, PT, R6, 0x4, PT ;  /* 0x000000040600780c */ /* 0x000fda0003f24270 */
[----:B------:R-:W-:Y:S05]  /*07c0*/  @!P1 BRA `(.L_x_5) ;  /* 0x0000000000a09947 */ /* 0x000fea0003800000 */
        /* <DEDUP_REMOVED lines=24> */
[----:B------:R-:W2:Y:S04]  /*0950*/  LDG.E R6, desc[UR4][R12.64+-0x4] ;  /* 0xfffffc040c067981 */ /* 0x000ea8000c1e1900 */
[----:B------:R1:W-:Y:S04]  /*0960*/  STG.E desc[UR4][R12.64+-0x8], R17 ;  /* 0xfffff8110c007986 */ /* 0x0003e8000c101904 */
[----:B------:R-:W2:Y:S02]  /*0970*/  LDG.E R11, desc[UR4][R14.64+-0x4] ;  /* 0xfffffc040e0b7981 */ /* 0x000ea4000c1e1900 */
[----:B--2---:R-:W-:-:S02]  /*0980*/  FADD R11, R6, R11 ;  /* 0x0000000b060b7221 */ /* 0x004fc40000000000 */
[----:B------:R-:W2:Y:S04]  /*0990*/  LDG.E R6, desc[UR4][R12.64] ;  /* 0x000000040c067981 */ /* 0x000ea8000c1e1900 */
[----:B------:R1:W-:Y:S04]  /*09a0*/  STG.E desc[UR4][R12.64+-0x4], R11 ;  /* 0xfffffc0b0c007986 */ /* 0x0003e8000c101904 */
[----:B---3--:R-:W2:Y:S02]  /*09b0*/  LDG.E R19, desc[UR4][R14.64] ;  /* 0x000000040e137981 */ /* 0x008ea4000c1e1900 */
[----:B--2---:R-:W-:-:S02]  /*09c0*/  FADD R19, R6, R19 ;  /* 0x0000001306137221 */ /* 0x004fc40000000000 */
[----:B------:R-:W2:Y:S04]  /*09d0*/  LDG.E R6, desc[UR4][R12.64+0x4] ;  /* 0x000004040c067981 */ /* 0x000ea8000c1e1900 */
[----:B------:R1:W-:Y:S04]  /*09e0*/  STG.E desc[UR4][R12.64], R19 ;  /* 0x000000130c007986 */ /* 0x0003e8000c101904 */
[----:B0-----:R-:W2:Y:S01]  /*09f0*/  LDG.E R9, desc[UR4][R14.64+0x4] ;  /* 0x000004040e097981 */ /* 0x001ea2000c1e1900 */
[----:B------:R-:W-:Y:S02]  /*0a00*/  PLOP3.LUT P0, PT, PT, PT, PT, 0x8, 0x80 ;  /* 0x000000000080781c */ /* 0x000fe40003f0e170 */
[----:B------:R-:W-:-:S02]  /*0a10*/  IADD3 R0, PT, PT, R0, 0x8, RZ ;  /* 0x0000000800007810 */ /* 0x000fc40007ffe0ff */
[----:B------:R-:W-:Y:S01]  /*0a20*/  IADD3 R7, PT, PT, R7, 0x8, RZ ;  /* 0x0000000807077810 */ /* 0x000fe20007ffe0ff */
[----:B--2---:R-:W-:-:S05]  /*0a30*/  FADD R9, R6, R9 ;  /* 0x0000000906097221 */ /* 0x004fca0000000000 */
[----:B------:R1:W-:Y:S03]  /*0a40*/  STG.E desc[UR4][R12.64+0x4], R9 ;  /* 0x000004090c007986 */ /* 0x0003e6000c101904 */
.L_x_5:
[----:B------:R-:W-:-:S13]  /*0a50*/  ISETP.NE.OR P0, PT, R0, 0x1, P0 ;  /* 0x000000010000780c */ /* 0x000fda0000705670 */
[----:B------:R-:W-:Y:S05]  /*0a60*/  @!P0 EXIT ;  /* 0x000000000000894d */ /* 0x000fea0003800000 */
.L_x_2:
[----:B01-3--:R-:W-:-:S04]  /*0a70*/  IMAD.WIDE R8, R7, 0x4, R4 ;  /* 0x0000000407087825 */ /* 0x00bfc800078e0204 */
        /* <DEDUP_REMOVED lines=10> */
[----:B------:R-:W2:Y:S01]  /*0b20*/  LDG.E R17, desc[UR4][R10.64] ;  /* 0x000000040a117981 */ /* 0x000ea2000c1e1900 */
[----:B------:R-:W-:Y:S01]  /*0b30*/  IADD3 R0, PT, PT, R0, 0x4, RZ ;  /* 0x0000000400007810 */ /* 0x000fe20007ffe0ff */
[----:B--2---:R-:W-:-:S02]  /*0b40*/  FADD R17, R6, R17 ;  /* 0x0000001106117221 */ /* 0x004fc40000000000 */
[----:B------:R-:W2:Y:S04]  /*0b50*/  LDG.E R6, desc[UR4][R8.64+0x4] ;  /* 0x0000040408067981 */ /* 0x000ea8000c1e1900 */
[----:B------:R3:W-:Y:S04]  /*0b60*/  STG.E desc[UR4][R8.64], R17 ;  /* 0x0000001108007986 */ /* 0x0007e8000c101904 */
[----:B------:R-:W2:Y:S01]  /*0b70*/  LDG.E R19, desc[UR4][R10.64+0x4] ;  /* 0x000004040a137981 */ /* 0x000ea2000c1e1900 */
[----:B------:R-:W-:Y:S02]  /*0b80*/  ISETP.NE.AND P0, PT, R0, 0x1, PT ;  /* 0x000000010000780c */ /* 0x000fe40003f05270 */
[----:B------:R-:W-:Y:S01]  /*0b90*/  IADD3 R7, PT, PT, R7, 0x4, RZ ;  /* 0x0000000407077810 */ /* 0x000fe20007ffe0ff */
[----:B--2---:R-:W-:-:S05]  /*0ba0*/  FADD R19, R6, R19 ;  /* 0x0000001306137221 */ /* 0x004fca0000000000 */
[----:B------:R3:W-:Y:S05]  /*0bb0*/  STG.E desc[UR4][R8.64+0x4], R19 ;  /* 0x0000041308007986 */ /* 0x0007ea000c101904 */
[----:B------:R-:W-:Y:S05]  /*0bc0*/  @P0 BRA `(.L_x_2) ;  /* 0xfffffffc00a80947 */ /* 0x000fea000383ffff */
[----:B------:R-:W-:Y:S05]  /*0bd0*/  EXIT ;  /* 0x000000000000794d */ /* 0x000fea0003800000 */
.L_x_6:
[----:B------:R-:W-:-:S00]  /*0be0*/  BRA `(.L_x_6) ;  /* 0xfffffffc00fc7947 */ /* 0x000fc0000383ffff */
[----:B------:R-:W-:-:S00]  /*0bf0*/  NOP ;  /* 0x0000000000007918 */ /* 0x000fc00000000000 */
        /* <DEDUP_REMOVED lines=8> */
.L_x_19:


//--------------------- .text._Z9add_gpu2aiPfS_   --------------------------
	.section	.text._Z9add_gpu2aiPfS_,"ax",@progbits
	.align	128
        .global         _Z9add_gpu2aiPfS_
        .type           _Z9add_gpu2aiPfS_,@function
        .size           _Z9add_gpu2aiPfS_,(.L_x_20 - _Z9add_gpu2aiPfS_)
        .other          _Z9add_gpu2aiPfS_,@"STO_CUDA_ENTRY STV_DEFAULT"
_Z9add_gpu2aiPfS_:
.text._Z9add_gpu2aiPfS_:
[----:B------:R-:W0:Y:S01]  /*0000*/  LDC R1, c[0x0][0x37c] ;  /* 0x0000df00ff017b82 */ /* 0x000e220000000800 */
[----:B------:R-:W1:Y:S01]  /*0010*/  S2R R16, SR_TID.X ;  /* 0x0000000000107919 */ /* 0x000e620000002100 */
[----:B------:R-:W2:Y:S06]  /*0020*/  LDCU UR5, c[0x0][0x2fc] ;  /* 0x00005f80ff0577ac */ /* 0x000eac0008000800 */
[----:B------:R-:W1:Y:S01]  /*0030*/  LDC R18, c[0x0][0x360] ;  /* 0x0000d800ff127b82 */ /* 0x000e620000000800 */
[----:B0-----:R-:W-:Y:S01]  /*0040*/  VIADD R1, R1, 0xfffffff0 ;  /* 0xfffffff001017836 */ /* 0x001fe20000000000 */
[----:B------:R-:W1:Y:S01]  /*0050*/  S2R R17, SR_CTAID.X ;  /* 0x0000000000117919 */ /* 0x000e620000002500 */
[----:B------:R-:W-:Y:S01]  /*0060*/  MOV R0, 0x8 ;  /* 0x0000000800007802 */ /* 0x000fe20000000f00 */
[----:B------:R-:W0:Y:S04]  /*0070*/  LDCU UR4, c[0x0][0x2f8] ;  /* 0x00005f00ff0477ac */ /* 0x000e280008000800 */
[----:B------:R-:W1:Y:S01]  /*0080*/  LDC R19, c[0x0][0x370] ;  /* 0x0000dc00ff137b82 */ /* 0x000e620000000800 */
[----:B------:R-:W3:Y:S01]  /*0090*/  LDCU.64 UR6, c[0x4][URZ] ;  /* 0x01000000ff0677ac */ /* 0x000ee20008000a00 */
[----:B------:R-:W4:Y:S06]  /*00a0*/  LDCU.64 UR36, c[0x0][0x390] ;  /* 0x00007200ff2477ac */ /* 0x000f2c0008000a00 */
[----:B------:R1:W4:Y:S01]  /*00b0*/  LDC.64 R2, c[0x4][R0] ;  /* 0x0100000000027b82 */ /* 0x0003220000000a00 */
[----:B------:R-:W1:Y:S01]  /*00c0*/  LDCU.64 UR38, c[0x0][0x388] ;  /* 0x00007100ff2677ac */ /* 0x000e620008000a00 */
[----:B0-----:R-:W-:Y:S01]  /*00d0*/  IADD3 R6, P0, PT, R1, UR4, RZ ;  /* 0x0000000401067c10 */ /* 0x001fe2000ff1e0ff */
[----:B---3--:R-:W-:-:S02]  /*00e0*/  IMAD.U32 R4, RZ, RZ, UR6 ;  /* 0x00000006ff047e24 */ /* 0x008fc4000f8e00ff */
[----:B------:R-:W-:Y:S02]  /*00f0*/  IMAD.U32 R5, RZ, RZ, UR7 ;  /* 0x00000007ff057e24 */ /* 0x000fe4000f8e00ff */
[----:B--2---:R-:W-:Y:S01]  /*0100*/  IMAD.X R7, RZ, RZ, UR5, P0 ;  /* 0x00000005ff077e24 */ /* 0x004fe200080e06ff */
[----:B-1----:R0:W-:Y:S07]  /*0110*/  STL.128 [R1], R16 ;  /* 0x0000001001007387 */ /* 0x0021ee0000100c00 */
[----:B------:R-:W-:-:S07]  /*0120*/  LEPC R20, `(.L_x_7) ;  /* 0x000000001014794e */ /* 0x000fce0000000000 */
[----:B0---4-:R-:W-:Y:S05]  /*0130*/  CALL.ABS.NOINC R2 ;  /* 0x0000000002007343 */ /* 0x011fea0003c00000 */
.L_x_7:
[----:B------:R-:W0:Y:S02]  /*0140*/  LDC R3, c[0x0][0x380] ;  /* 0x0000e000ff037b82 */ /* 0x000e240000000800 */
[----:B0-----:R-:W-:-:S13]  /*0150*/  ISETP.GE.AND P0, PT, R16, R3, PT ;  /* 0x000000031000720c */ /* 0x001fda0003f06270 */
[----:B------:R-:W-:Y:S05]  /*0160*/  @P0 EXIT ;  /* 0x000000000000094d */ /* 0x000fea0003800000 */
[----:B------:R-:W0:Y:S01]  /*0170*/  I2F.U32.RP R6, R18 ;  /* 0x0000001200067306 */ /* 0x000e220000209000 */
[----:B------:R-:W-:Y:S01]  /*0180*/  IMAD.IADD R0, R16, 0x1, R18 ;  /* 0x0000000110007824 */ /* 0x000fe200078e0212 */
[----:B------:R-:W-:Y:S01]  /*0190*/  ISETP.NE.U32.AND P2, PT, R18, RZ, PT ;  /* 0x000000ff1200720c */ /* 0x000fe20003f45070 */
[----:B------:R-:W1:Y:S01]  /*01a0*/  LDC.64 R20, c[0x0][0x358] ;  /* 0x0000d600ff147b82 */ /* 0x000e620000000a00 */
[----:B------:R-:W-:Y:S02]  /*01b0*/  BSSY.RECONVERGENT B0, `(.L_x_8) ;  /* 0x000002f000007945 */ /* 0x000fe40003800200 */
[CC--:B------:R-:W-:Y:S02]  /*01c0*/  ISETP.GE.U32.AND P0, PT, R0.reuse, R3.reuse, PT ;  /* 0x000000030000720c */ /* 0x0c0fe40003f06070 */
[----:B------:R-:W-:Y:S02]  /*01d0*/  VIMNMX.U32 R7, PT, PT, R0, R3, !PT ;  /* 0x0000000300077248 */ /* 0x000fe40007fe0000 */
[----:B------:R-:W-:-:S04]  /*01e0*/  SEL R2, RZ, 0x1, P0 ;  /* 0x00000001ff027807 */ /* 0x000fc80000000000 */
[----:B------:R-:W-:Y:S01]  /*01f0*/  IADD3 R7, PT, PT, R7, -R0, -R2 ;  /* 0x8000000007077210 */ /* 0x000fe20007ffe802 */
[----:B0-----:R-:W0:Y:S02]  /*0200*/  MUFU.RCP R6, R6 ;  /* 0x0000000600067308 */ /* 0x001e240000001000 */
[----:B0-----:R-:W-:-:S06]  /*0210*/  IADD3 R4, PT, PT, R6, 0xffffffe, RZ ;  /* 0x0ffffffe06047810 */ /* 0x001fcc0007ffe0ff */
[----:B------:R0:W2:Y:S02]  /*0220*/  F2I.FTZ.U32.TRUNC.NTZ R5, R4 ;  /* 0x0000000400057305 */ /* 0x0000a4000021f000 */
[----:B0-----:R-:W-:Y:S02]  /*0230*/  IMAD.MOV.U32 R4, RZ, RZ, RZ ;  /* 0x000000ffff047224 */ /* 0x001fe400078e00ff */
[----:B--2---:R-:W-:-:S04]  /*0240*/  IMAD.MOV R9, RZ, RZ, -R5 ;  /* 0x000000ffff097224 */ /* 0x004fc800078e0a05 */
[----:B------:R-:W-:-:S04]  /*0250*/  IMAD R9, R9, R18, RZ ;  /* 0x0000001209097224 */ /* 0x000fc800078e02ff */
[----:B------:R-:W-:-:S06]  /*0260*/  IMAD.HI.U32 R6, R5, R9, R4 ;  /* 0x0000000905067227 */ /* 0x000fcc00078e0004 */
[----:B------:R-:W-:-:S05]  /*0270*/  IMAD.HI.U32 R5, R6, R7, RZ ;  /* 0x0000000706057227 */ /* 0x000fca00078e00ff */
[----:B------:R-:W-:-:S05]  /*0280*/  IADD3 R0, PT, PT, -R5, RZ, RZ ;  /* 0x000000ff05007210 */ /* 0x000fca0007ffe1ff */
[----:B------:R-:W-:-:S05]  /*0290*/  IMAD R7, R18, R0, R7 ;  /* 0x0000000012077224 */ /* 0x000fca00078e0207 */
[----:B------:R-:W-:-:S13]  /*02a0*/  ISETP.GE.U32.AND P0, PT, R7, R18, PT ;  /* 0x000000120700720c */ /* 0x000fda0003f06070 */
[----:B------:R-:W-:Y:S02]  /*02b0*/  @P0 IMAD.IADD R7, R7, 0x1, -R18 ;  /* 0x0000000107070824 */ /* 0x000fe400078e0a12 */
[----:B------:R-:W-:-:S03]  /*02c0*/  @P0 VIADD R5, R5, 0x1 ;  /* 0x0000000105050836 */ /* 0x000fc60000000000 */
[----:B------:R-:W-:-:S13]  /*02d0*/  ISETP.GE.U32.AND P1, PT, R7, R18, PT ;  /* 0x000000120700720c */ /* 0x000fda0003f26070 */
[----:B------:R-:W-:Y:S01]  /*02e0*/  @P1 VIADD R5, R5, 0x1 ;  /* 0x0000000105051836 */ /* 0x000fe20000000000 */
[----:B------:R-:W-:-:S04]  /*02f0*/  @!P2 LOP3.LUT R5, RZ, R18, RZ, 0x33, !PT ;  /* 0x00000012ff05a212 */ /* 0x000fc800078e33ff */
[----:B------:R-:W-:-:S04]  /*0300*/  IADD3 R0, PT, PT, R2, R5, RZ ;  /* 0x0000000502007210 */ /* 0x000fc80007ffe0ff */
[C---:B------:R-:W-:Y:S02]  /*0310*/  LOP3.LUT R2, R0.reuse, 0x3, RZ, 0xc0, !PT ;  /* 0x0000000300027812 */ /* 0x040fe400078ec0ff */
[----:B------:R-:W-:Y:S02]  /*0320*/  ISETP.GE.U32.AND P0, PT, R0, 0x3, PT ;  /* 0x000000030000780c */ /* 0x000fe40003f06070 */
[----:B------:R-:W-:-:S13]  /*0330*/  ISETP.NE.AND P1, PT, R2, 0x3, PT ;  /* 0x000000030200780c */ /* 0x000fda0003f25270 */
[----:B-1----:R-:W-:Y:S05]  /*0340*/  @!P1 BRA `(.L_x_9) ;  /* 0x0000000000549947 */ /* 0x002fea0003800000 */
[----:B------:R-:W-:Y:S02]  /*0350*/  VIADD R0, R0, 0x1 ;  /* 0x0000000100007836 */ /* 0x000fe40000000000 */
[----:B------:R-:W-:-:S03]  /*0360*/  IMAD.WIDE.U32 R4, R16, 0x4, RZ ;  /* 0x0000000410047825 */ /* 0x000fc600078e00ff */
[----:B------:R-:W-:-:S05]  /*0370*/  LOP3.LUT R7, R0, 0x3, RZ, 0xc0, !PT ;  /* 0x0000000300077812 */ /* 0x000fca00078ec0ff */
[----:B------:R-:W-:Y:S02]  /*0380*/  IMAD R16, R7, R18, R16 ;  /* 0x0000001207107224 */ /* 0x000fe400078e0210 */
[----:B------:R-:W-:-:S07]  /*0390*/  IMAD.MOV R0, RZ, RZ, -R7 ;  /* 0x000000ffff007224 */ /* 0x000fce00078e0a07 */
.L_x_10:
[C---:B------:R-:W-:Y:S02]  /*03a0*/  R2UR UR6, R20.reuse ;  /* 0x00000000140672ca */ /* 0x040fe400000e0000 */
[C---:B------:R-:W-:Y:S02]  /*03b0*/  R2UR UR7, R21.reuse ;  /* 0x00000000150772ca */ /* 0x040fe400000e0000 */
[----:B------:R-:W-:Y:S02]  /*03c0*/  R2UR UR4, R20 ;  /* 0x00000000140472ca */ /* 0x000fe400000e0000 */
[----:B------:R-:W-:Y:S02]  /*03d0*/  R2UR UR5, R21 ;  /* 0x00000000150572ca */ /* 0x000fe400000e0000 */
[C---:B------:R-:W-:Y:S02]  /*03e0*/  IADD3 R8, P2, PT, R4.reuse, UR38, RZ ;  /* 0x0000002604087c10 */ /* 0x040fe4000ff5e0ff */
[----:B0-----:R-:W-:-:S02]  /*03f0*/  IADD3 R6, P1, PT, R4, UR36, RZ ;  /* 0x0000002404067c10 */ /* 0x001fc4000ff3e0ff */
[C---:B------:R-:W-:Y:S02]  /*0400*/  IADD3.X R9, PT, PT, R5.reuse, UR39, RZ, P2, !PT ;  /* 0x0000002705097c10 */ /* 0x040fe400097fe4ff */
[----:B------:R-:W-:-:S04]  /*0410*/  IADD3.X R7, PT, PT, R5, UR37, RZ, P1, !PT ;  /* 0x0000002505077c10 */ /* 0x000fc80008ffe4ff */
[----:B------:R-:W2:Y:S04]  /*0420*/  LDG.E R9, desc[UR6][R8.64] ;  /* 0x0000000608097981 */ /* 0x000ea8000c1e1900 */
[----:B------:R-:W2:Y:S01]  /*0430*/  LDG.E R2, desc[UR4][R6.64] ;  /* 0x0000000406027981 */ /* 0x000ea2000c1e1900 */
[----:B------:R-:W-:Y:S01]  /*0440*/  IADD3 R0, PT, PT, R0, 0x1, RZ ;  /* 0x0000000100007810 */ /* 0x000fe20007ffe0ff */
[----:B------:R-:W-:-:S03]  /*0450*/  IMAD.WIDE.U32 R4, R18, 0x4, R4 ;  /* 0x0000000412047825 */ /* 0x000fc600078e0004 */
[----:B------:R-:W-:Y:S01]  /*0460*/  ISETP.NE.AND P1, PT, R0, RZ, PT ;  /* 0x000000ff0000720c */ /* 0x000fe20003f25270 */
[----:B--2---:R-:W-:-:S05]  /*0470*/  FADD R11, R2, R9 ;  /* 0x00000009020b7221 */ /* 0x004fca0000000000 */
[----:B------:R0:W-:Y:S07]  /*0480*/  STG.E desc[UR4][R6.64], R11 ;  /* 0x0000000b06007986 */ /* 0x0001ee000c101904 */
[----:B------:R-:W-:Y:S05]  /*0490*/  @P1 BRA `(.L_x_10) ;  /* 0xfffffffc00c01947 */ /* 0x000fea000383ffff */
.L_x_9:
[----:B------:R-:W-:Y:S05]  /*04a0*/  BSYNC.RECONVERGENT B0 ;  /* 0x0000000000007941 */ /* 0x000fea0003800200 */
.L_x_8:
[----:B------:R-:W-:Y:S05]  /*04b0*/  @!P0 EXIT ;  /* 0x000000000000894d */ /* 0x000fea0003800000 */
.L_x_11:
[----:B0-----:R-:W0:Y:S01]  /*04c0*/  LDC.64 R6, c[0x0][0x388] ;  /* 0x0000e200ff067b82 */ /* 0x001e220000000a00 */
[C---:B------:R-:W-:Y:S02]  /*04d0*/  R2UR UR6, R20.reuse ;  /* 0x00000000140672ca */ /* 0x040fe400000e0000 */
[C---:B------:R-:W-:Y:S02]  /*04e0*/  R2UR UR7, R21.reuse ;  /* 0x00000000150772ca */ /* 0x040fe400000e0000 */
[----:B------:R-:W-:Y:S02]  /*04f0*/  R2UR UR4, R20 ;  /* 0x00000000140472ca */ /* 0x000fe400000e0000 */
[----:B------:R-:W-:Y:S01]  /*0500*/  R2UR UR5, R21 ;  /* 0x00000000150572ca */ /* 0x000fe200000e0000 */
[----:B--2---:R-:W1:Y:S01]  /*0510*/  LDC.64 R4, c[0x0][0x390] ;  /* 0x0000e400ff047b82 */ /* 0x004e620000000a00 */
[----:B0-----:R-:W-:-:S07]  /*0520*/  IMAD.WIDE.U32 R10, R16, 0x4, R6 ;  /* 0x00000004100a7825 */ /* 0x001fce00078e0006 */
[----:B------:R-:W2:Y:S01]  /*0530*/  LDG.E R11, desc[UR6][R10.64] ;  /* 0x000000060a0b7981 */ /* 0x000ea2000c1e1900 */
[----:B-1----:R-:W-:-:S05]  /*0540*/  IMAD.WIDE.U32 R12, R16, 0x4, R4 ;  /* 0x00000004100c7825 */ /* 0x002fca00078e0004 */
[----:B------:R-:W2:Y:S01]  /*0550*/  LDG.E R0, desc[UR4][R12.64] ;  /* 0x000000040c007981 */ /* 0x000ea2000c1e1900 */
[----:B------:R-:W-:Y:S02]  /*0560*/  R2UR UR8, R20 ;  /* 0x00000000140872ca */ /* 0x000fe400000e0000 */
[----:B------:R-:W-:Y:S01]  /*0570*/  R2UR UR9, R21 ;  /* 0x00000000150972ca */ /* 0x000fe200000e0000 */
[----:B------:R-:W-:-:S04]  /*0580*/  IMAD.IADD R17, R18, 0x1, R16 ;  /* 0x0000000112117824 */ /* 0x000fc800078e0210 */
[----:B------:R-:W-:-:S04]  /*0590*/  IMAD.WIDE.U32 R14, R17, 0x4, R6 ;  /* 0x00000004110e7825 */ /* 0x000fc800078e0006 */
[----:B------:R-:W-:-:S04]  /*05a0*/  IMAD.WIDE.U32 R8, R17, 0x4, R4 ;  /* 0x0000000411087825 */ /* 0x000fc800078e0004 */
[----:B--2---:R-:W-:-:S05]  /*05b0*/  FADD R19, R0, R11 ;  /* 0x0000000b00137221 */ /* 0x004fca0000000000 */
[----:B------:R0:W-:Y:S04]  /*05c0*/  STG.E desc[UR4][R12.64], R19 ;  /* 0x000000130c007986 */ /* 0x0001e8000c101904 */
[----:B------:R-:W2:Y:S04]  /*05d0*/  LDG.E R15, desc[UR8][R14.64] ;  /* 0x000000080e0f7981 */ /* 0x000ea8000c1e1900 */
[----:B------:R-:W2:Y:S01]  /*05e0*/  LDG.E R0, desc[UR6][R8.64] ;  /* 0x0000000608007981 */ /* 0x000ea2000c1e1900 */
[----:B------:R-:W-:-:S04]  /*05f0*/  IMAD.IADD R25, R17, 0x1, R18 ;  /* 0x0000000111197824 */ /* 0x000fc800078e0212 */
[----:B------:R-:W-:-:S04]  /*0600*/  IMAD.WIDE.U32 R16, R25, 0x4, R6 ;  /* 0x0000000419107825 */ /* 0x000fc800078e0006 */
[----:B------:R-:W-:-:S04]  /*0610*/  IMAD.WIDE.U32 R10, R25, 0x4, R4 ;  /* 0x00000004190a7825 */ /* 0x000fc800078e0004 */
[----:B--2---:R-:W-:-:S05]  /*0620*/  FADD R23, R0, R15 ;  /* 0x0000000f00177221 */ /* 0x004fca0000000000 */
[----:B------:R1:W-:Y:S04]  /*0630*/  STG.E desc[UR4][R8.64], R23 ;  /* 0x0000001708007986 */ /* 0x0003e8000c101904 */
[----:B------:R-:W0:Y:S04]  /*0640*/  LDG.E R17, desc[UR8][R16.64] ;  /* 0x0000000810117981 */ /* 0x000e28000c1e1900 */
[----:B------:R-:W0:Y:S01]  /*0650*/  LDG.E R0, desc[UR6][R10.64] ;  /* 0x000000060a007981 */ /* 0x000e22000c1e1900 */
[----:B------:R-:W-:-:S05]  /*0660*/  IADD3 R25, PT, PT, R25, R18, RZ ;  /* 0x0000001219197210 */ /* 0x000fca0007ffe0ff */
[----:B------:R-:W-:-:S04]  /*0670*/  IMAD.WIDE.U32 R6, R25, 0x4, R6 ;  /* 0x0000000419067825 */ /* 0x000fc800078e0006 */
[----:B------:R-:W-:-:S04]  /*0680*/  IMAD.WIDE.U32 R4, R25, 0x4, R4 ;  /* 0x0000000419047825 */ /* 0x000fc800078e0004 */
[----:B0-----:R-:W-:-:S05]  /*0690*/  FADD R13, R0, R17 ;  /* 0x00000011000d7221 */ /* 0x001fca0000000000 */
[----:B------:R2:W-:Y:S04]  /*06a0*/  STG.E desc[UR4][R10.64], R13 ;  /* 0x0000000d0a007986 */ /* 0x0005e8000c101904 */
[----:B------:R-:W1:Y:S04]  /*06b0*/  LDG.E R7, desc[UR8][R6.64] ;  /* 0x0000000806077981 */ /* 0x000e68000c1e1900 */
[----:B------:R-:W1:Y:S01]  /*06c0*/  LDG.E R0, desc[UR6][R4.64] ;  /* 0x0000000604007981 */ /* 0x000e62000c1e1900 */
[----:B------:R-:W-:-:S05]  /*06d0*/  IMAD.IADD R16, R25, 0x1, R18 ;  /* 0x0000000119107824 */ /* 0x000fca00078e0212 */
[----:B------:R-:W-:Y:S01]  /*06e0*/  ISETP.GE.AND P0, PT, R16, R3, PT ;  /* 0x000000031000720c */ /* 0x000fe20003f06270 */
[----:B-1----:R-:W-:-:S05]  /*06f0*/  FADD R9, R0, R7 ;  /* 0x0000000700097221 */ /* 0x002fca0000000000 */
[----:B------:R2:W-:Y:S07]  /*0700*/  STG.E desc[UR4][R4.64], R9 ;  /* 0x0000000904007986 */ /* 0x0005ee000c101904 */
[----:B------:R-:W-:Y:S05]  /*0710*/  @!P0 BRA `(.L_x_11) ;  /* 0xfffffffc00688947 */ /* 0x000fea000383ffff */
[----:B------:R-:W-:Y:S05]  /*0720*/  EXIT ;  /* 0x000000000000794d */ /* 0x000fea0003800000 */
.L_x_12:
        /* <DEDUP_REMOVED lines=13> */
.L_x_20:


//--------------------- .text._Z8add_gpu1iPfS_    --------------------------
	.section	.text._Z8add_gpu1iPfS_,"ax",@progbits
	.align	128
        .global         _Z8add_gpu1iPfS_
        .type           _Z8add_gpu1iPfS_,@function
        .size           _Z8add_gpu1iPfS_,(.L_x_21 - _Z8add_gpu1iPfS_)
        .other          _Z8add_gpu1iPfS_,@"STO_CUDA_ENTRY STV_DEFAULT"
_Z8add_gpu1iPfS_:
.text._Z8add_gpu1iPfS_:
[----:B------:R-:W-:Y:S08]  /*0000*/  LDC R1, c[0x0][0x37c] ;  /* 0x0000df00ff017b82 */ /* 0x000ff00000000800 */
[----:B------:R-:W0:Y:S02]  /*0010*/  LDC R6, c[0x0][0x380] ;  /* 0x0000e000ff067b82 */ /* 0x000e240000000800 */
[----:B0-----:R-:W-:-:S13]  /*0020*/  ISETP.GE.AND P0, PT, R6, 0x1, PT ;  /* 0x000000010600780c */ /* 0x001fda0003f06270 */
[----:B------:R-:W-:Y:S05]  /*0030*/  @!P0 EXIT ;  /* 0x000000000000894d */ /* 0x000fea0003800000 */
[C---:B------:R-:W-:Y:S01]  /*0040*/  ISETP.GE.U32.AND P1, PT, R6.reuse, 0x10, PT ;  /* 0x000000100600780c */ /* 0x040fe20003f26070 */
[----:B------:R-:W0:Y:S01]  /*0050*/  LDCU.64 UR8, c[0x0][0x358] ;  /* 0x00006b00ff0877ac */ /* 0x000e220008000a00 */
[----:B------:R-:W-:Y:S01]  /*0060*/  LOP3.LUT R10, R6, 0xf, RZ, 0xc0, !PT ;  /* 0x0000000f060a7812 */ /* 0x000fe200078ec0ff */
[----:B------:R-:W-:-:S03]  /*0070*/  HFMA2 R0, -RZ, RZ, 0, 0 ;  /* 0x00000000ff007431 */ /* 0x000fc600000001ff */
[----:B------:R-:W-:-:S07]  /*0080*/  ISETP.NE.AND P0, PT, R10, RZ, PT ;  /* 0x000000ff0a00720c */ /* 0x000fce0003f05270 */
[----:B------:R-:W-:Y:S06]  /*0090*/  @!P1 BRA `(.L_x_13) ;  /* 0x00000004005c9947 */ /* 0x000fec0003800000 */
[----:B------:R-:W1:Y:S01]  /*00a0*/  LDCU.64 UR6, c[0x0][0x390] ;  /* 0x00007200ff0677ac */ /* 0x000e620008000a00 */
[----:B------:R-:W-:Y:S01]  /*00b0*/  LOP3.LUT R0, R6, 0x7ffffff0, RZ, 0xc0, !PT ;  /* 0x7ffffff006007812 */ /* 0x000fe200078ec0ff */
[----:B------:R-:W2:Y:S03]  /*00c0*/  LDCU.64 UR4, c[0x0][0x388] ;  /* 0x00007100ff0477ac */ /* 0x000ea60008000a00 */
[----:B------:R-:W-:Y:S01]  /*00d0*/  IADD3 R7, PT, PT, -R0, RZ, RZ ;  /* 0x000000ff00077210 */ /* 0x000fe20007ffe1ff */
[----:B-1----:R-:W-:Y:S02]  /*00e0*/  UIADD3 UR6, UP0, UPT, UR6, 0x20, URZ ;  /* 0x0000002006067890 */ /* 0x002fe4000ff1e0ff */
[----:B--2---:R-:W-:Y:S02]  /*00f0*/  UIADD3 UR4, UP1, UPT, UR4, 0x20, URZ ;  /* 0x0000002004047890 */ /* 0x004fe4000ff3e0ff */
[----:B------:R-:W-:-:S02]  /*0100*/  UIADD3.X UR7, UPT, UPT, URZ, UR7, URZ, UP0, !UPT ;  /* 0x00000007ff077290 */ /* 0x000fc400087fe4ff */
[----:B------:R-:W-:Y:S01]  /*0110*/  MOV R12, UR6 ;  /* 0x00000006000c7c02 */ /* 0x000fe20008000f00 */
[----:B------:R-:W-:Y:S01]  /*0120*/  UIADD3.X UR5, UPT, UPT, URZ, UR5, URZ, UP1, !UPT ;  /* 0x00000005ff057290 */ /* 0x000fe20008ffe4ff */
[----:B------:R-:W-:Y:S02]  /*0130*/  MOV R8, UR4 ;  /* 0x0000000400087c02 */ /* 0x000fe40008000f00 */
[----:B------:R-:W-:-:S03]  /*0140*/  MOV R11, UR7 ;  /* 0x00000007000b7c02 */ /* 0x000fc60008000f00 */
[----:B------:R-:W-:-:S07]  /*0150*/  IMAD.U32 R9, RZ, RZ, UR5 ;  /* 0x00000005ff097e24 */ /* 0x000fce000f8e00ff */
.L_x_14:
[----:B-1----:R-:W-:Y:S02]  /*0160*/  MOV R2, R12 ;  /* 0x0000000c00027202 */ /* 0x002fe40000000f00 */
[----:B------:R-:W-:Y:S02]  /*0170*/  MOV R3, R11 ;  /* 0x0000000b00037202 */ /* 0x000fe40000000f00 */
[----:B------:R-:W-:Y:S02]  /*0180*/  MOV R4, R8 ;  /* 0x0000000800047202 */ /* 0x000fe40000000f00 */
[----:B------:R-:W-:Y:S01]  /*0190*/  MOV R5, R9 ;  /* 0x0000000900057202 */ /* 0x000fe20000000f00 */
[----:B0-----:R-:W2:Y:S04]  /*01a0*/  LDG.E R8, desc[UR8][R2.64+-0x20] ;  /* 0xffffe00802087981 */ /* 0x001ea8000c1e1900 */
        /* <DEDUP_REMOVED lines=16> */
[----:B0-----:R-:W2:Y:S02]  /*02b0*/  LDG.E R9, desc[UR8][R4.64+-0x10] ;  /* 0xfffff00804097981 */ /* 0x001ea4000c1e1900 */
[----:B--2---:R-:W-:-:S02]  /*02c0*/  FADD R9, R8, R9 ;  /* 0x0000000908097221 */ /* 0x004fc40000000000 */
[----:B------:R-:W2:Y:S04]  /*02d0*/  LDG.E R8, desc[UR8][R2.64+-0xc] ;  /* 0xfffff40802087981 */ /* 0x000ea8000c1e1900 */
[----:B------:R0:W-:Y:S04]  /*02e0*/  STG.E desc[UR8][R2.64+-0x10], R9 ;  /* 0xfffff00902007986 */ /* 0x0001e8000c101908 */
[----:B-1----:R-:W2:Y:S02]  /*02f0*/  LDG.E R11, desc[UR8][R4.64+-0xc] ;  /* 0xfffff408040b7981 */ /* 0x002ea4000c1e1900 */
[----:B--2---:R-:W-:-:S02]  /*0300*/  FADD R11, R8, R11 ;  /* 0x0000000b080b7221 */ /* 0x004fc40000000000 */
[----:B------:R-:W2:Y:S04]  /*0310*/  LDG.E R8, desc[UR8][R2.64+-0x8] ;  /* 0xfffff80802087981 */ /* 0x000ea8000c1e1900 */
[----:B------:R1:W-:Y:S04]  /*0320*/  STG.E desc[UR8][R2.64+-0xc], R11 ;  /* 0xfffff40b02007986 */ /* 0x0003e8000c101908 */
[----:B---3--:R-:W2:Y:S02]  /*0330*/  LDG.E R13, desc[UR8][R4.64+-0x8] ;  /* 0xfffff808040d7981 */ /* 0x008ea4000c1e1900 */
[----:B--2---:R-:W-:-:S02]  /*0340*/  FADD R13, R8, R13 ;  /* 0x0000000d080d7221 */ /* 0x004fc40000000000 */
[----:B------:R-:W2:Y:S04]  /*0350*/  LDG.E R8, desc[UR8][R2.64+-0x4] ;  /* 0xfffffc0802087981 */ /* 0x000ea8000c1e1900 */
[----:B------:R3:W-:Y:S04]  /*0360*/  STG.E desc[UR8][R2.64+-0x8], R13 ;  /* 0xfffff80d02007986 */ /* 0x0007e8000c101908 */
[----:B----4-:R-:W2:Y:S02]  /*0370*/  LDG.E R15, desc[UR8][R4.64+-0x4] ;  /* 0xfffffc08040f7981 */ /* 0x010ea4000c1e1900 */
        /* <DEDUP_REMOVED lines=22> */
[----:B------:R-:W-:Y:S04]  /*04e0*/  STG.E desc[UR8][R2.64+0x10], R9 ;  /* 0x0000100902007986 */ /* 0x000fe8000c101908 */
[----:B-1----:R-:W2:Y:S02]  /*04f0*/  LDG.E R11, desc[UR8][R4.64+0x14] ;  /* 0x00001408040b7981 */ /* 0x002ea4000c1e1900 */
[----:B--2---:R-:W-:-:S02]  /*0500*/  FADD R11, R8, R11 ;  /* 0x0000000b080b7221 */ /* 0x004fc40000000000 */
[----:B------:R-:W2:Y:S04]  /*0510*/  LDG.E R8, desc[UR8][R2.64+0x18] ;  /* 0x0000180802087981 */ /* 0x000ea8000c1e1900 */
[----:B------:R0:W-:Y:S04]  /*0520*/  STG.E desc[UR8][R2.64+0x14], R11 ;  /* 0x0000140b02007986 */ /* 0x0001e8000c101908 */
[----:B---3--:R-:W2:Y:S01]  /*0530*/  LDG.E R13, desc[UR8][R4.64+0x18] ;  /* 0x00001808040d7981 */ /* 0x008ea2000c1e1900 */
[----:B------:R-:W-:Y:S02]  /*0540*/  VIADD R7, R7, 0x10 ;  /* 0x0000001007077836 */ /* 0x000fe40000000000 */
[----:B--2---:R-:W-:-:S02]  /*0550*/  FADD R13, R8, R13 ;  /* 0x0000000d080d7221 */ /* 0x004fc40000000000 */
[----:B------:R-:W2:Y:S04]  /*0560*/  LDG.E R8, desc[UR8][R2.64+0x1c] ;  /* 0x00001c0802087981 */ /* 0x000ea8000c1e1900 */
[----:B------:R1:W-:Y:S04]  /*0570*/  STG.E desc[UR8][R2.64+0x18], R13 ;  /* 0x0000180d02007986 */ /* 0x0003e8000c101908 */
[----:B----4-:R-:W2:Y:S01]  /*0580*/  LDG.E R15, desc[UR8][R4.64+0x1c] ;  /* 0x00001c08040f7981 */ /* 0x010ea2000c1e1900 */
[----:B------:R-:W-:Y:S02]  /*0590*/  ISETP.NE.AND P1, PT, R7, RZ, PT ;  /* 0x000000ff0700720c */ /* 0x000fe40003f25270 */
[----:B------:R-:W-:-:S04]  /*05a0*/  IADD3 R12, P2, PT, R2, 0x40, RZ ;  /* 0x00000040020c7810 */ /* 0x000fc80007f5e0ff */
[----:B0-----:R-:W-:Y:S01]  /*05b0*/  IADD3.X R11, PT, PT, RZ, R3, RZ, P2, !PT ;  /* 0x00000003ff0b7210 */ /* 0x001fe200017fe4ff */
[----:B--2---:R-:W-:Y:S01]  /*05c0*/  FADD R15, R8, R15 ;  /* 0x0000000f080f7221 */ /* 0x004fe20000000000 */
[----:B------:R-:W-:-:S04]  /*05d0*/  IADD3 R8, P3, PT, R4, 0x40, RZ ;  /* 0x0000004004087810 */ /* 0x000fc80007f7e0ff */
[----:B------:R1:W-:Y:S01]  /*05e0*/  STG.E desc[UR8][R2.64+0x1c], R15 ;  /* 0x00001c0f02007986 */ /* 0x0003e2000c101908 */
[----:B------:R-:W-:Y:S01]  /*05f0*/  IADD3.X R9, PT, PT, RZ, R5, RZ, P3, !PT ;  /* 0x00000005ff097210 */ /* 0x000fe20001ffe4ff */
[----:B------:R-:W-:Y:S07]  /*0600*/  @P1 BRA `(.L_x_14) ;  /* 0xfffffff800d41947 */ /* 0x000fee000383ffff */
.L_x_13:
[----:B0-----:R-:W-:Y:S05]  /*0610*/  @!P0 EXIT ;  /* 0x000000000000894d */ /* 0x001fea0003800000 */
[----:B------:R-:W-:Y:S02]  /*0620*/  ISETP.GE.U32.AND P0, PT, R10, 0x8, PT ;  /* 0x000000080a00780c */ /* 0x000fe40003f06070 */
[----:B------:R-:W-:-:S04]  /*0630*/  LOP3.LUT R12, R6, 0x7, RZ, 0xc0, !PT ;  /* 0x00000007060c7812 */ /* 0x000fc800078ec0ff */
[----:B------:R-:W-:-:S07]  /*0640*/  ISETP.NE.AND P1, PT, R12, RZ, PT ;  /* 0x000000ff0c00720c */ /* 0x000fce0003f25270 */
[----:B------:R-:W-:Y:S06]  /*0650*/  @!P0 BRA `(.L_x_15) ;  /* 0x0000000000948947 */ /* 0x000fec0003800000 */
[----:B-1----:R-:W0:Y:S08]  /*0660*/  LDC.64 R2, c[0x0][0x390] ;  /* 0x0000e400ff027b82 */ /* 0x002e300000000a00 */
[----:B------:R-:W1:Y:S01]  /*0670*/  LDC.64 R4, c[0x0][0x388] ;  /* 0x0000e200ff047b82 */ /* 0x000e620000000a00 */
[----:B0-----:R-:W-:-:S05]  /*0680*/  IMAD.WIDE.U32 R2, R0, 0x4, R2 ;  /* 0x0000000400027825 */ /* 0x001fca00078e0002 */
[----:B------:R-:W2:Y:S01]  /*0690*/  LDG.E R7, desc[UR8][R2.64] ;  /* 0x0000000802077981 */ /* 0x000ea2000c1e1900 */
[----:B-1----:R-:W-:-:S05]  /*06a0*/  IMAD.WIDE.U32 R4, R0, 0x4, R4 ;  /* 0x0000000400047825 */ /* 0x002fca00078e0004 */
[----:B------:R-:W2:Y:S02]  /*06b0*/  LDG.E R8, desc[UR8][R4.64] ;  /* 0x0000000804087981 */ /* 0x000ea4000c1e1900 */
[----:B--2---:R-:W-:Y:S02]  /*06c0*/  FADD R7, R7, R8 ;  /* 0x0000000807077221 */ /* 0x004fe40000000000 */
[----:B------:R-:W2:Y:S04]  /*06d0*/  LDG.E R8, desc[UR8][R2.64+0x4] ;  /* 0x0000040802087981 */ /* 0x000ea8000c1e1900 */
[----:B------:R0:W-:Y:S04]  /*06e0*/  STG.E desc[UR8][R2.64], R7 ;  /* 0x0000000702007986 */ /* 0x0001e8000c101908 */
[----:B------:R-:W2:Y:S04]  /*06f0*/  LDG.E R9, desc[UR8][R4.64+0x4] ;  /* 0x0000040804097981 */ /* 0x000ea8000c1e1900 */
[----:B0-----:R-:W3:Y:S01]  /*0700*/  LDG.E R7, desc[UR8][R2.64+0x10] ;  /* 0x0000100802077981 */ /* 0x001ee2000c1e1900 */
[----:B--2---:R-:W-:-:S03]  /*0710*/  FADD R9, R8, R9 ;  /* 0x0000000908097221 */ /* 0x004fc60000000000 */
[----:B------:R-:W2:Y:S04]  /*0720*/  LDG.E R8, desc[UR8][R2.64+0x8] ;  /* 0x0000080802087981 */ /* 0x000ea8000c1e1900 */
[----:B------:R0:W-:Y:S04]  /*0730*/  STG.E desc[UR8][R2.64+0x4], R9 ;  /* 0x0000040902007986 */ /* 0x0001e8000c101908 */
[----:B------:R-:W2:Y:S02]  /*0740*/  LDG.E R11, desc[UR8][R4.64+0x8] ;  /* 0x00000808040b7981 */ /* 0x000ea4000c1e1900 */
[----:B--2---:R-:W-:-:S02]  /*0750*/  FADD R11, R8, R11 ;  /* 0x0000000b080b7221 */ /* 0x004fc40000000000 */
[----:B------:R-:W2:Y:S04]  /*0760*/  LDG.E R8, desc[UR8][R2.64+0xc] ;  /* 0x00000c0802087981 */ /* 0x000ea8000c1e1900 */
[----:B------:R1:W-:Y:S04]  /*0770*/  STG.E desc[UR8][R2.64+0x8], R11 ;  /* 0x0000080b02007986 */ /* 0x0003e8000c101908 */
[----:B------:R-:W2:Y:S02]  /*0780*/  LDG.E R13, desc[UR8][R4.64+0xc] ;  /* 0x00000c08040d7981 */ /* 0x000ea4000c1e1900 */
[----:B--2---:R-:W-:-:S05]  /*0790*/  FADD R13, R8, R13 ;  /* 0x0000000d080d7221 */ /* 0x004fca0000000000 */
[----:B------:R2:W-:Y:S04]  /*07a0*/  STG.E desc[UR8][R2.64+0xc], R13 ;  /* 0x00000c0d02007986 */ /* 0x0005e8000c101908 */
[----:B------:R-:W3:Y:S02]  /*07b0*/  LDG.E R8, desc[UR8][R4.64+0x10] ;  /* 0x0000100804087981 */ /* 0x000ee4000c1e1900 */
[----:B---3--:R-:W-:Y:S02]  /*07c0*/  FADD R7, R7, R8 ;  /* 0x0000000807077221 */ /* 0x008fe40000000000 */
[----:B------:R-:W3:Y:S04]  /*07d0*/  LDG.E R8, desc[UR8][R2.64+0x14] ;  /* 0x0000140802087981 */ /* 0x000ee8000c1e1900 */
[----:B------:R4:W-:Y:S04]  /*07e0*/  STG.E desc[UR8][R2.64+0x10], R7 ;  /* 0x0000100702007986 */ /* 0x0009e8000c101908 */
[----:B0-----:R-:W3:Y:S02]  /*07f0*/  LDG.E R9, desc[UR8][R4.64+0x14] ;  /* 0x0000140804097981 */ /* 0x001ee4000c1e1900 */
[----:B---3--:R-:W-:-:S02]  /*0800*/  FADD R9, R8, R9 ;  /* 0x0000000908097221 */ /* 0x008fc40000000000 */
[----:B------:R-:W3:Y:S04]  /*0810*/  LDG.E R8, desc[UR8][R2.64+0x18] ;  /* 0x0000180802087981 */ /* 0x000ee8000c1e1900 */
[----:B------:R4:W-:Y:S04]  /*0820*/  STG.E desc[UR8][R2.64+0x14], R9 ;  /* 0x0000140902007986 */ /* 0x0009e8000c101908 */
[----:B-1----:R-:W3:Y:S02]  /*0830*/  LDG.E R11, desc[UR8][R4.64+0x18] ;  /* 0x00001808040b7981 */ /* 0x002ee4000c1e1900 */
[----:B---3--:R-:W-:-:S02]  /*0840*/  FADD R11, R8, R11 ;  /* 0x0000000b080b7221 */ /* 0x008fc40000000000 */
[----:B------:R-:W3:Y:S04]  /*0850*/  LDG.E R8, desc[UR8][R2.64+0x1c] ;  /* 0x00001c0802087981 */ /* 0x000ee8000c1e1900 */
[----:B------:R4:W-:Y:S04]  /*0860*/  STG.E desc[UR8][R2.64+0x18], R11 ;  /* 0x0000180b02007986 */ /* 0x0009e8000c101908 */
[----:B--2---:R-:W3:Y:S01]  /*0870*/  LDG.E R13, desc[UR8][R4.64+0x1c] ;  /* 0x00001c08040d7981 */ /* 0x004ee2000c1e1900 */
[----:B------:R-:W-:Y:S01]  /*0880*/  IADD3 R0, PT, PT, R0, 0x8, RZ ;  /* 0x0000000800007810 */ /* 0x000fe20007ffe0ff */
[----:B---3--:R-:W-:-:S05]  /*0890*/  FADD R13, R8, R13 ;  /* 0x0000000d080d7221 */ /* 0x008fca0000000000 */
[----:B------:R4:W-:Y:S02]  /*08a0*/  STG.E desc[UR8][R2.64+0x1c], R13 ;  /* 0x00001c0d02007986 */ /* 0x0009e4000c101908 */
.L_x_15:
[----:B------:R-:W-:Y:S05]  /*08b0*/  @!P1 EXIT ;  /* 0x000000000000994d */ /* 0x000fea0003800000 */
[----:B------:R-:W-:Y:S02]  /*08c0*/  ISETP.GE.U32.AND P0, PT, R12, 0x4, PT ;  /* 0x000000040c00780c */ /* 0x000fe40003f06070 */
[----:B------:R-:W-:-:S04]  /*08d0*/  LOP3.LUT R6, R6, 0x3, RZ, 0xc0, !PT ;  /* 0x0000000306067812 */ /* 0x000fc800078ec0ff */
[----:B------:R-:W-:-:S07]  /*08e0*/  ISETP.NE.AND P1, PT, R6, RZ, PT ;  /* 0x000000ff0600720c */ /* 0x000fce0003f25270 */
[----:B------:R-:W-:Y:S06]  /*08f0*/  @!P0 BRA `(.L_x_16) ;  /* 0x0000000000548947 */ /* 0x000fec0003800000 */
[----:B-1--4-:R-:W0:Y:S08]  /*0900*/  LDC.64 R2, c[0x0][0x390] ;  /* 0x0000e400ff027b82 */ /* 0x012e300000000a00 */
        /* <DEDUP_REMOVED lines=18> */
[----:B--2---:R-:W-:-:S05]  /*0a30*/  FADD R13, R8, R13 ;  /* 0x0000000d080d7221 */ /* 0x004fca0000000000 */
[----:B------:R0:W-:Y:S02]  /*0a40*/  STG.E desc[UR8][R2.64+0xc], R13 ;  /* 0x00000c0d02007986 */ /* 0x0001e4000c101908 */
.L_x_16:
[----:B------:R-:W-:Y:S05]  /*0a50*/  @!P1 EXIT ;  /* 0x000000000000994d */ /* 0x000fea0003800000 */
[----:B01--4-:R-:W0:Y:S01]  /*0a60*/  LDC.64 R2, c[0x0][0x388] ;  /* 0x0000e200ff027b82 */ /* 0x013e220000000a00 */
[----:B------:R-:W-:-:S07]  /*0a70*/  IADD3 R6, PT, PT, -R6, RZ, RZ ;  /* 0x000000ff06067210 */ /* 0x000fce0007ffe1ff */
[----:B------:R-:W1:Y:S01]  /*0a80*/  LDC.64 R4, c[0x0][0x390] ;  /* 0x0000e400ff047b82 */ /* 0x000e620000000a00 */
[----:B0-----:R-:W-:-:S04]  /*0a90*/  IMAD.WIDE.U32 R2, R0, 0x4, R2 ;  /* 0x0000000400027825 */ /* 0x001fc800078e0002 */
[----:B------:R-:W-:Y:S01]  /*0aa0*/  IMAD.MOV.U32 R8, RZ, RZ, R2 ;  /* 0x000000ffff087224 */ /* 0x000fe200078e0002 */
[----:B------:R-:W-:Y:S01]  /*0ab0*/  MOV R9, R3 ;  /* 0x0000000300097202 */ /* 0x000fe20000000f00 */
[----:B-1----:R-:W-:-:S03]  /*0ac0*/  IMAD.WIDE.U32 R4, R0, 0x4, R4 ;  /* 0x0000000400047825 */ /* 0x002fc600078e0004 */
[----:B------:R-:W-:-:S07]  /*0ad0*/  MOV R0, R4 ;  /* 0x0000000400007202 */ /* 0x000fce0000000f00 */
.L_x_17:
[----:B0-----:R-:W-:Y:S01]  /*0ae0*/  IMAD.MOV.U32 R3, RZ, RZ, R5 ;  /* 0x000000ffff037224 */ /* 0x001fe200078e0005 */
[----:B------:R-:W-:Y:S02]  /*0af0*/  MOV R5, R9 ;  /* 0x0000000900057202 */ /* 0x000fe40000000f00 */
[----:B------:R-:W-:Y:S02]  /*0b00*/  MOV R2, R0 ;  /* 0x0000000000027202 */ /* 0x000fe40000000f00 */
[----:B------:R-:W-:-:S03]  /*0b10*/  MOV R4, R8 ;  /* 0x0000000800047202 */ /* 0x000fc60000000f00 */
[----:B------:R-:W2:Y:S04]  /*0b20*/  LDG.E R0, desc[UR8][R2.64] ;  /* 0x0000000802007981 */ /* 0x000ea8000c1e1900 */
[----:B------:R-:W2:Y:S01]  /*0b30*/  LDG.E R5, desc[UR8][R4.64] ;  /* 0x0000000804057981 */ /* 0x000ea2000c1e1900 */
[----:B------:R-:W-:-:S04]  /*0b40*/  IADD3 R6, PT, PT, R6, 0x1, RZ ;  /* 0x0000000106067810 */ /* 0x000fc80007ffe0ff */
[----:B------:R-:W-:Y:S02]  /*0b50*/  ISETP.NE.AND P0, PT, R6, RZ, PT ;  /* 0x000000ff0600720c */ /* 0x000fe40003f05270 */
[----:B------:R-:W-:-:S04]  /*0b60*/  IADD3 R8, P1, PT, R8, 0x4, RZ ;  /* 0x0000000408087810 */ /* 0x000fc80007f3e0ff */
[----:B------:R-:W-:Y:S01]  /*0b70*/  IADD3.X R9, PT, PT, RZ, R9, RZ, P1, !PT ;  /* 0x00000009ff097210 */ /* 0x000fe20000ffe4ff */
[----:B--2---:R-:W-:Y:S01]  /*0b80*/  FADD R7, R0, R5 ;  /* 0x0000000500077221 */ /* 0x004fe20000000000 */
[----:B------:R-:W-:-:S04]  /*0b90*/  IADD3 R0, P2, PT, R2, 0x4, RZ ;  /* 0x0000000402007810 */ /* 0x000fc80007f5e0ff */
[----:B------:R0:W-:Y:S01]  /*0ba0*/  STG.E desc[UR8][R2.64], R7 ;  /* 0x0000000702007986 */ /* 0x0001e2000c101908 */
[----:B------:R-:W-:Y:S01]  /*0bb0*/  IADD3.X R5, PT, PT, RZ, R3, RZ, P2, !PT ;  /* 0x00000003ff057210 */ /* 0x000fe200017fe4ff */
[----:B------:R-:W-:Y:S07]  /*0bc0*/  @P0 BRA `(.L_x_17) ;  /* 0xfffffffc00c40947 */ /* 0x000fee000383ffff */
[----:B------:R-:W-:Y:S05]  /*0bd0*/  EXIT ;  /* 0x000000000000794d */ /* 0x000fea0003800000 */
.L_x_18:
        /* <DEDUP_REMOVED lines=10> */
.L_x_21:


//--------------------- .nv.global.init           --------------------------
	.section	.nv.global.init,"aw",@progbits
.nv.global.init:
	.type		$str,@object
	.size		$str,(.L_0 - $str)
$str:
        /*0000*/ 	.byte	0x74, 0x49, 0x64, 0x3a, 0x20, 0x28, 0x25, 0x64, 0x29, 0x20, 0x20, 0x20, 0x20, 0x20, 0x20, 0x20
        /*0010*/ 	.byte	0x20, 0x20, 0x62, 0x6c, 0x6f, 0x63, 0x6b, 0x49, 0x64, 0x73, 0x3a, 0x20, 0x28, 0x25, 0x64, 0x29
        /*0020*/ 	.byte	0x20, 0x20, 0x20, 0x20, 0x20, 0x20, 0x20, 0x20, 0x20, 0x62, 0x6c, 0x6f, 0x63, 0x6b, 0x44, 0x69
        /*0030*/ 	.byte	0x6d, 0x73, 0x3a, 0x20, 0x28, 0x25, 0x64, 0x29, 0x20, 0x20, 0x20, 0x20, 0x20, 0x20, 0x20, 0x20
        /*0040*/ 	.byte	0x20, 0x67, 0x72, 0x69, 0x64, 0x44, 0x69, 0x6d, 0x73, 0x3a, 0x20, 0x28, 0x25, 0x64, 0x29, 0x0a
        /*0050*/ 	.byte	0x00
.L_0:


//--------------------- .nv.shared.reserved.0     --------------------------
	.section	.nv.shared.reserved.0,"aw",@nobits
	.weak		__nv_reservedSMEM_offset_0_alias
	.size		__nv_reservedSMEM_offset_0_alias, 0, 64
	.other		__nv_reservedSMEM_offset_0_alias,@"STO_CUDA_RESERVED_SHARED STV_DEFAULT"
__nv_reservedSMEM_offset_0_alias:
	.zero		0
	.zero		64


//--------------------- .nv.constant0._Z9add_gpu2biPfS_ --------------------------
	.section	.nv.constant0._Z9add_gpu2biPfS_,"a",@progbits
	.sectionflags	@""
	.align	4
.nv.constant0._Z9add_gpu2biPfS_:
	.zero		920


//--------------------- .nv.constant0._Z9add_gpu2aiPfS_ --------------------------
	.section	.nv.constant0._Z9add_gpu2aiPfS_,"a",@progbits
	.sectionflags	@""
	.align	4
.nv.constant0._Z9add_gpu2aiPfS_:
	.zero		920


//--------------------- .nv.constant0._Z8add_gpu1iPfS_ --------------------------
	.section	.nv.constant0._Z8add_gpu1iPfS_,"a",@progbits
	.sectionflags	@""
	.align	4
.nv.constant0._Z8add_gpu1iPfS_:
	.zero		920


//--------------------- SYMBOLS --------------------------

	.type		.nv.reservedSmem.offset0,@object
	.size		.nv.reservedSmem.offset0,0x4
	.type		vprintf,@function
